def attn_fwd(
    Q,
    K,
    V,
    Out,
    Lse,
    sm_scale,
    stride_qz,
    stride_qh,
    stride_qm,
    stride_qk,
    stride_kz,
    stride_kh,
    stride_kn,
    stride_kk,
    stride_vz,
    stride_vh,
    stride_vn,
    stride_vk,
    stride_oz,
    stride_oh,
    stride_om,
    stride_ok,
    seqlen_q,
    seqlen_k,
    BLOCK_M: tl.constexpr,
    BLOCK_N: tl.constexpr,
    HEAD_DIM: tl.constexpr,
    CAUSAL: tl.constexpr,
):
    start_m = tl.program_id(0)
    off_hz = tl.program_id(1)
    q_off = off_hz * stride_qh
    k_off = off_hz * stride_kh
    v_off = off_hz * stride_vh
    offs_m = start_m * BLOCK_M + tl.arange(0, BLOCK_M)
    offs_d = tl.arange(0, HEAD_DIM)
    offs_n = tl.arange(0, BLOCK_N)
    q_ptrs = Q + q_off + offs_m[:, None] * stride_qm + offs_d[None, :] * stride_qk
    k_ptrs = K + k_off + offs_d[:, None] * stride_kk + offs_n[None, :] * stride_kn
    v_ptrs = V + v_off + offs_n[:, None] * stride_vn + offs_d[None, :] * stride_vk
    m_i = tl.full([BLOCK_M], float("-inf"), dtype=tl.float32)
    l_i = tl.zeros([BLOCK_M], dtype=tl.float32) + 1.0
    acc = tl.zeros([BLOCK_M, HEAD_DIM], dtype=tl.float32)
    q = tl.load(q_ptrs)
    acc, l_i, m_i = _attn_fwd_inner(
        acc,
        l_i,
        m_i,
        q,
        k_ptrs,
        v_ptrs,
        sm_scale,
        stride_kn,
        stride_vn,
        start_m,
        seqlen_k,
        BLOCK_M,
        BLOCK_N,
        HEAD_DIM,
        CAUSAL,
    )
    acc = acc / l_i[:, None]
    lse = m_i + tl.math.log2(l_i) / 1.4426950408889634
    o_ptrs = (
        Out
        + off_hz * stride_oh
        + offs_m[:, None] * stride_om
        + offs_d[None, :] * stride_ok
    )
    tl.store(o_ptrs, acc.to(Out.dtype.element_ty))
    tl.store(Lse + off_hz * seqlen_q + offs_m, lse)

# config = {"BLOCK_M": 256, "BLOCK_N": 128, "HEAD_DIM": 32, "arch": "sm_100", "causal": true, "dtype": "fp16", "num_stages": 2, "num_warps": 8}
# arch = sm_100


// ===== COMPILED SASS (sm_100a) =====

	.target	sm_100a

	.elftype	@"ET_EXEC"


//--------------------- .note.nv.tkinfo           --------------------------
	.section	.note.nv.tkinfo,"",@"SHT_NOTE"
	.sectionflags	@"SHF_NOTE_NV_TKINFO"
	.tkinfo
        /*0018*/ 	.word	0x00000081
        /*0030*/ 	.string	""
        /*0030*/ 	.string	"ptxas-blackwell"
        /*0030*/ 	.string	"Cuda compilation tools, release 12.9, V12.9.86"
        /*0030*/ 	.string	"Build cuda_12.9.r12.9/compiler.36037853_0"
        /*0030*/ 	.string	"-v  -suppress-debug-info  -lineinfo  -arch sm_100a "



//--------------------- .note.nv.cuver            --------------------------
	.section	.note.nv.cuver,"",@"SHT_NOTE"
	.sectionflags	@"SHF_NOTE_NV_CUVER"
        /*0018*/ 	.short	0x0001
        /*001a*/ 	.short	0x0064
        /*001c*/ 	.short	0x0001
        /*001e*/ 	.short	0x0000
        /*0020*/ 	.short	0x0001
        /*0022*/ 	.short	0x0000


//--------------------- .nv.info                  --------------------------
	.section	.nv.info,"",@"SHT_CUDA_INFO"
	.align	4


	//----- nvinfo : EIATTR_REGCOUNT
	.align		4
        /*0000*/ 	.byte	0x04, 0x2f
        /*0002*/ 	.short	(.L_5 - .L_4)
	.align		4
.L_4:
        /*0004*/ 	.word	index@(attn_fwd)
        /*0008*/ 	.word	0x000000ff


	//----- nvinfo : EIATTR_FRAME_SIZE
	.align		4
.L_5:
        /*000c*/ 	.byte	0x04, 0x11
        /*000e*/ 	.short	(.L_7 - .L_6)
	.align		4
.L_6:
        /*0010*/ 	.word	index@($__internal_2_$__cuda_sm10x_tcgen05_guardrail_trap_unallocated_columns_being_dealloced)
        /*0014*/ 	.word	0x00000148


	//----- nvinfo : EIATTR_FRAME_SIZE
	.align		4
.L_7:
        /*0018*/ 	.byte	0x04, 0x11
        /*001a*/ 	.short	(.L_9 - .L_8)
	.align		4
.L_8:
        /*001c*/ 	.word	index@($__internal_1_$__cuda_sm10x_tcgen05_guardrail_trap_phase_invalid_during_alloc)
        /*0020*/ 	.word	0x00000148


	//----- nvinfo : EIATTR_FRAME_SIZE
	.align		4
.L_9:
        /*0024*/ 	.byte	0x04, 0x11
        /*0026*/ 	.short	(.L_11 - .L_10)
	.align		4
.L_10:
        /*0028*/ 	.word	index@($__internal_0_$__cuda_sm10x_tcgen05_guardrail_trap_col_being_dealloced_not_returned_by_alloc)
        /*002c*/ 	.word	0x00000148


	//----- nvinfo : EIATTR_FRAME_SIZE
	.align		4
.L_11:
        /*0030*/ 	.byte	0x04, 0x11
        /*0032*/ 	.short	(.L_13 - .L_12)
	.align		4
.L_12:
        /*0034*/ 	.word	index@(attn_fwd)
        /*0038*/ 	.word	0x00000148


	//----- nvinfo : EIATTR_MIN_STACK_SIZE
	.align		4
.L_13:
        /*003c*/ 	.byte	0x04, 0x12
        /*003e*/ 	.short	(.L_15 - .L_14)
	.align		4
.L_14:
        /*0040*/ 	.word	index@(attn_fwd)
        /*0044*/ 	.word	0x00000148
.L_15:


//--------------------- .nv.info.attn_fwd         --------------------------
	.section	.nv.info.attn_fwd,"",@"SHT_CUDA_INFO"
	.sectionflags	@""
	.align	4


	//----- nvinfo : EIATTR_CUDA_API_VERSION
	.align		4
        /*0000*/ 	.byte	0x04, 0x37
        /*0002*/ 	.short	(.L_17 - .L_16)
.L_16:
        /*0004*/ 	.word	0x00000081


	//----- nvinfo : EIATTR_KPARAM_INFO
	.align		4
.L_17:
        /*0008*/ 	.byte	0x04, 0x17
        /*000a*/ 	.short	(.L_19 - .L_18)
.L_18:
        /*000c*/ 	.word	0x00000000
        /*0010*/ 	.short	0x0019
        /*0012*/ 	.short	0x0080
        /*0014*/ 	.byte	0x00, 0xf4, 0x21, 0x00


	//----- nvinfo : EIATTR_KPARAM_INFO
	.align		4
.L_19:
        /*0018*/ 	.byte	0x04, 0x17
        /*001a*/ 	.short	(.L_21 - .L_20)
.L_20:
        /*001c*/ 	.word	0x00000000
        /*0020*/ 	.short	0x0018
        /*0022*/ 	.short	0x0078
        /*0024*/ 	.byte	0x00, 0xf4, 0x21, 0x00


	//----- nvinfo : EIATTR_KPARAM_INFO
	.align		4
.L_21:
        /*0028*/ 	.byte	0x04, 0x17
        /*002a*/ 	.short	(.L_23 - .L_22)
.L_22:
        /*002c*/ 	.word	0x00000000
        /*0030*/ 	.short	0x0017
        /*0032*/ 	.short	0x0070
        /*0034*/ 	.byte	0x00, 0xf0, 0x11, 0x00


	//----- nvinfo : EIATTR_KPARAM_INFO
	.align		4
.L_23:
        /*0038*/ 	.byte	0x04, 0x17
        /*003a*/ 	.short	(.L_25 - .L_24)
.L_24:
        /*003c*/ 	.word	0x00000000
        /*0040*/ 	.short	0x0016
        /*0042*/ 	.short	0x006c
        /*0044*/ 	.byte	0x00, 0xf0, 0x11, 0x00


	//----- nvinfo : EIATTR_KPARAM_INFO
	.align		4
.L_25:
        /*0048*/ 	.byte	0x04, 0x17
        /*004a*/ 	.short	(.L_27 - .L_26)
.L_26:
        /*004c*/ 	.word	0x00000000
        /*0050*/ 	.short	0x0015
        /*0052*/ 	.short	0x0068
        /*0054*/ 	.byte	0x00, 0xf0, 0x11, 0x00


	//----- nvinfo : EIATTR_KPARAM_INFO
	.align		4
.L_27:
        /*0058*/ 	.byte	0x04, 0x17
        /*005a*/ 	.short	(.L_29 - .L_28)
.L_28:
        /*005c*/ 	.word	0x00000000
        /*0060*/ 	.short	0x0014
        /*0062*/ 	.short	0x0064
        /*0064*/ 	.byte	0x00, 0xf0, 0x11, 0x00


	//----- nvinfo : EIATTR_KPARAM_INFO
	.align		4
.L_29:
        /*0068*/ 	.byte	0x04, 0x17
        /*006a*/ 	.short	(.L_31 - .L_30)
.L_30:
        /*006c*/ 	.word	0x00000000
        /*0070*/ 	.short	0x0013
        /*0072*/ 	.short	0x0060
        /*0074*/ 	.byte	0x00, 0xf0, 0x11, 0x00


	//----- nvinfo : EIATTR_KPARAM_INFO
	.align		4
.L_31:
        /*0078*/ 	.byte	0x04, 0x17
        /*007a*/ 	.short	(.L_33 - .L_32)
.L_32:
        /*007c*/ 	.word	0x00000000
        /*0080*/ 	.short	0x0012
        /*0082*/ 	.short	0x005c
        /*0084*/ 	.byte	0x00, 0xf0, 0x11, 0x00


	//----- nvinfo : EIATTR_KPARAM_INFO
	.align		4
.L_33:
        /*0088*/ 	.byte	0x04, 0x17
        /*008a*/ 	.short	(.L_35 - .L_34)
.L_34:
        /*008c*/ 	.word	0x00000000
        /*0090*/ 	.short	0x0011
        /*0092*/ 	.short	0x0058
        /*0094*/ 	.byte	0x00, 0xf0, 0x11, 0x00


	//----- nvinfo : EIATTR_KPARAM_INFO
	.align		4
.L_35:
        /*0098*/ 	.byte	0x04, 0x17
        /*009a*/ 	.short	(.L_37 - .L_36)
.L_36:
        /*009c*/ 	.word	0x00000000
        /*00a0*/ 	.short	0x0010
        /*00a2*/ 	.short	0x0054
        /*00a4*/ 	.byte	0x00, 0xf0, 0x11, 0x00


	//----- nvinfo : EIATTR_KPARAM_INFO
	.align		4
.L_37:
        /*00a8*/ 	.byte	0x04, 0x17
        /*00aa*/ 	.short	(.L_39 - .L_38)
.L_38:
        /*00ac*/ 	.word	0x00000000
        /*00b0*/ 	.short	0x000f
        /*00b2*/ 	.short	0x0050
        /*00b4*/ 	.byte	0x00, 0xf0, 0x11, 0x00


	//----- nvinfo : EIATTR_KPARAM_INFO
	.align		4
.L_39:
        /*00b8*/ 	.byte	0x04, 0x17
        /*00ba*/ 	.short	(.L_41 - .L_40)
.L_40:
        /*00bc*/ 	.word	0x00000000
        /*00c0*/ 	.short	0x000e
        /*00c2*/ 	.short	0x004c
        /*00c4*/ 	.byte	0x00, 0xf0, 0x11, 0x00


	//----- nvinfo : EIATTR_KPARAM_INFO
	.align		4
.L_41:
        /*00c8*/ 	.byte	0x04, 0x17
        /*00ca*/ 	.short	(.L_43 - .L_42)
.L_42:
        /*00cc*/ 	.word	0x00000000
        /*00d0*/ 	.short	0x000d
        /*00d2*/ 	.short	0x0048
        /*00d4*/ 	.byte	0x00, 0xf0, 0x11, 0x00


	//----- nvinfo : EIATTR_KPARAM_INFO
	.align		4
.L_43:
        /*00d8*/ 	.byte	0x04, 0x17
        /*00da*/ 	.short	(.L_45 - .L_44)
.L_44:
        /*00dc*/ 	.word	0x00000000
        /*00e0*/ 	.short	0x000c
        /*00e2*/ 	.short	0x0044
        /*00e4*/ 	.byte	0x00, 0xf0, 0x11, 0x00


	//----- nvinfo : EIATTR_KPARAM_INFO
	.align		4
.L_45:
        /*00e8*/ 	.byte	0x04, 0x17
        /*00ea*/ 	.short	(.L_47 - .L_46)
.L_46:
        /*00ec*/ 	.word	0x00000000
        /*00f0*/ 	.short	0x000b
        /*00f2*/ 	.short	0x0040
        /*00f4*/ 	.byte	0x00, 0xf0, 0x11, 0x00


	//----- nvinfo : EIATTR_KPARAM_INFO
	.align		4
.L_47:
        /*00f8*/ 	.byte	0x04, 0x17
        /*00fa*/ 	.short	(.L_49 - .L_48)
.L_48:
        /*00fc*/ 	.word	0x00000000
        /*0100*/ 	.short	0x000a
        /*0102*/ 	.short	0x003c
        /*0104*/ 	.byte	0x00, 0xf0, 0x11, 0x00


	//----- nvinfo : EIATTR_KPARAM_INFO
	.align		4
.L_49:
        /*0108*/ 	.byte	0x04, 0x17
        /*010a*/ 	.short	(.L_51 - .L_50)
.L_50:
        /*010c*/ 	.word	0x00000000
        /*0110*/ 	.short	0x0009
        /*0112*/ 	.short	0x0038
        /*0114*/ 	.byte	0x00, 0xf0, 0x11, 0x00


	//----- nvinfo : EIATTR_KPARAM_INFO
	.align		4
.L_51:
        /*0118*/ 	.byte	0x04, 0x17
        /*011a*/ 	.short	(.L_53 - .L_52)
.L_52:
        /*011c*/ 	.word	0x00000000
        /*0120*/ 	.short	0x0008
        /*0122*/ 	.short	0x0034
        /*0124*/ 	.byte	0x00, 0xf0, 0x11, 0x00


	//----- nvinfo : EIATTR_KPARAM_INFO
	.align		4
.L_53:
        /*0128*/ 	.byte	0x04, 0x17
        /*012a*/ 	.short	(.L_55 - .L_54)
.L_54:
        /*012c*/ 	.word	0x00000000
        /*0130*/ 	.short	0x0007
        /*0132*/ 	.short	0x0030
        /*0134*/ 	.byte	0x00, 0xf0, 0x11, 0x00


	//----- nvinfo : EIATTR_KPARAM_INFO
	.align		4
.L_55:
        /*0138*/ 	.byte	0x04, 0x17
        /*013a*/ 	.short	(.L_57 - .L_56)
.L_56:
        /*013c*/ 	.word	0x00000000
        /*0140*/ 	.short	0x0006
        /*0142*/ 	.short	0x002c
        /*0144*/ 	.byte	0x00, 0xf0, 0x11, 0x00


	//----- nvinfo : EIATTR_KPARAM_INFO
	.align		4
.L_57:
        /*0148*/ 	.byte	0x04, 0x17
        /*014a*/ 	.short	(.L_59 - .L_58)
.L_58:
        /*014c*/ 	.word	0x00000000
        /*0150*/ 	.short	0x0005
        /*0152*/ 	.short	0x0028
        /*0154*/ 	.byte	0x00, 0xf0, 0x11, 0x00


	//----- nvinfo : EIATTR_KPARAM_INFO
	.align		4
.L_59:
        /*0158*/ 	.byte	0x04, 0x17
        /*015a*/ 	.short	(.L_61 - .L_60)
.L_60:
        /*015c*/ 	.word	0x00000000
        /*0160*/ 	.short	0x0004
        /*0162*/ 	.short	0x0020
        /*0164*/ 	.byte	0x00, 0xf4, 0x21, 0x00


	//----- nvinfo : EIATTR_KPARAM_INFO
	.align		4
.L_61:
        /*0168*/ 	.byte	0x04, 0x17
        /*016a*/ 	.short	(.L_63 - .L_62)
.L_62:
        /*016c*/ 	.word	0x00000000
        /*0170*/ 	.short	0x0003
        /*0172*/ 	.short	0x0018
        /*0174*/ 	.byte	0x00, 0xf4, 0x21, 0x00


	//----- nvinfo : EIATTR_KPARAM_INFO
	.align		4
.L_63:
        /*0178*/ 	.byte	0x04, 0x17
        /*017a*/ 	.short	(.L_65 - .L_64)
.L_64:
        /*017c*/ 	.word	0x00000000
        /*0180*/ 	.short	0x0002
        /*0182*/ 	.short	0x0010
        /*0184*/ 	.byte	0x00, 0xf4, 0x21, 0x00


	//----- nvinfo : EIATTR_KPARAM_INFO
	.align		4
.L_65:
        /*0188*/ 	.byte	0x04, 0x17
        /*018a*/ 	.short	(.L_67 - .L_66)
.L_66:
        /*018c*/ 	.word	0x00000000
        /*0190*/ 	.short	0x0001
        /*0192*/ 	.short	0x0008
        /*0194*/ 	.byte	0x00, 0xf4, 0x21, 0x00


	//----- nvinfo : EIATTR_KPARAM_INFO
	.align		4
.L_67:
        /*0198*/ 	.byte	0x04, 0x17
        /*019a*/ 	.short	(.L_69 - .L_68)
.L_68:
        /*019c*/ 	.word	0x00000000
        /*01a0*/ 	.short	0x0000
        /*01a2*/ 	.short	0x0000
        /*01a4*/ 	.byte	0x00, 0xf4, 0x21, 0x00


	//----- nvinfo : EIATTR_AT_ENTRY_FRAGMENTS
	.align		4
.L_69:
        /*01a8*/ 	.byte	0x04, 0x4f
        /*01aa*/ 	.short	(.L_71 - .L_70)


	//   ....[0]....
.L_70:
        /*01ac*/ 	.word	0x00000004


	//----- nvinfo : EIATTR_RESERVED_SMEM_USED
	.align		4
.L_71:
        /*01b0*/ 	.byte	0x01, 0x41
	.zero		2


	//----- nvinfo : EIATTR_SPARSE_MMA_MASK
	.align		4
        /*01b4*/ 	.byte	0x03, 0x50
        /*01b6*/ 	.short	0x0000


	//----- nvinfo : EIATTR_TCGEN05_1CTA_USED
	.align		4
        /*01b8*/ 	.byte	0x01, 0x51
	.zero		2


	//----- nvinfo : EIATTR_MAXREG_COUNT
	.align		4
        /*01bc*/ 	.byte	0x03, 0x1b
        /*01be*/ 	.short	0x00ff


	//----- nvinfo : EIATTR_NUM_BARRIERS
	.align		4
        /*01c0*/ 	.byte	0x02, 0x4c
        /*01c2*/ 	.byte	0x01
	.zero		1


	//----- nvinfo : EIATTR_ANNOTATIONS
	.align		4
        /*01c4*/ 	.byte	0x04, 0x55
        /*01c6*/ 	.short	(.L_73 - .L_72)


	//   ....[0]....
.L_72:
        /*01c8*/ 	.word	0x00000001
        /*01cc*/ 	.byte	0x80, 0x14, 0x00, 0x00, 0x01, 0x00, 0x00, 0x00, 0xc0, 0x14, 0x00, 0x00, 0x01, 0x00, 0x00, 0x00
        /* <DEDUP_REMOVED lines=49> */
        /*04ec*/ 	.byte	0xb0, 0xe1, 0x00, 0x00, 0x01, 0x00, 0x00, 0x00, 0xd0, 0xe1, 0x00, 0x00


	//----- nvinfo : EIATTR_INT_WARP_WIDE_INSTR_OFFSETS
	.align		4
.L_73:
        /*04f8*/ 	.byte	0x04, 0x31
        /*04fa*/ 	.short	(.L_75 - .L_74)


	//   ....[0]....
.L_74:
        /*04fc*/ 	.word	0x00001020


	//   ....[1]....
        /*0500*/ 	.word	0x000010b0


	//   ....[2]....
        /*0504*/ 	.word	0x000019f0


	//   ....[3]....
        /*0508*/ 	.word	0x00001a50


	//   ....[4]....
        /*050c*/ 	.word	0x00007880


	//   ....[5]....
        /*0510*/ 	.word	0x0000f880


	//   ....[6]....
        /*0514*/ 	.word	0x0000f8d0


	//----- nvinfo : EIATTR_COOP_GROUP_MASK_REGIDS
	.align		4
.L_75:
        /*0518*/ 	.byte	0x04, 0x29
        /*051a*/ 	.short	(.L_77 - .L_76)


	//   ....[0]....
.L_76:
        /*051c*/ 	.word	0xffffffff


	//   ....[1]....
        /*0520*/ 	.word	0xffffffff


	//   ....[2]....
        /*0524*/ 	.word	0xffffffff


	//   ....[3]....
        /*0528*/ 	.word	0xffffffff


	//----- nvinfo : EIATTR_COOP_GROUP_INSTR_OFFSETS
	.align		4
.L_77:
        /*052c*/ 	.byte	0x04, 0x28
        /*052e*/ 	.short	(.L_79 - .L_78)


	//   ....[0]....
.L_78:
        /*0530*/ 	.word	0x00000070


	//   ....[1]....
        /*0534*/ 	.word	0x00000330


	//   ....[2]....
        /*0538*/ 	.word	0x0000f710


	//   ....[3]....
        /*053c*/ 	.word	0x0000f980


	//----- nvinfo : EIATTR_VRC_CTA_INIT_COUNT
	.align		4
.L_79:
        /*0540*/ 	.byte	0x02, 0x4a
        /*0542*/ 	.byte	0x80
	.zero		1


	//----- nvinfo : EIATTR_MBARRIER_INSTR_OFFSETS
	.align		4
        /*0544*/ 	.byte	0x04, 0x39
        /*0546*/ 	.short	(.L_81 - .L_80)


	//   ....[0]....
.L_80:
        /*0548*/ 	.word	0x00001660
        /*054c*/ 	.word	0x000000ff
        /*0550*/ 	.word	0x00000000
        /*0554*/ 	.short	0x0100
        /*0556*/ 	.byte	0x10
	.zero		1


	//   ....[1]....
        /*0558*/ 	.word	0x00001a40
        /*055c*/ 	.word	0x000000ff
        /*0560*/ 	.word	0x0000a008
        /*0564*/ 	.short	0x0100
        /*0566*/ 	.byte	0x05
	.zero		1


	//   ....[2]....
        /*0568*/ 	.word	0x00001bc0
        /*056c*/ 	.word	0x000000ff
        /*0570*/ 	.word	0x00006000
        /*0574*/ 	.short	0x0100
        /*0576*/ 	.byte	0x05
	.zero		1


	//   ....[3]....
        /*0578*/ 	.word	0x00001e30
        /*057c*/ 	.word	0x000000ff
        /*0580*/ 	.word	0x00006000
        /*0584*/ 	.short	0x010a
        /*0586*/ 	.byte	0x05
	.zero		1


	//   ....[4]....
        /*0588*/ 	.word	0x00001ef0
        /*058c*/ 	.word	0x000000ff
        /*0590*/ 	.word	0x00006000
        /*0594*/ 	.short	0x0108
        /*0596*/ 	.byte	0x05
	.zero		1


	//   ....[5]....
        /*0598*/ 	.word	0x00007e80
        /*059c*/ 	.word	0x000000ff
        /*05a0*/ 	.word	0x0000a010
        /*05a4*/ 	.short	0x0100
        /*05a6*/ 	.byte	0x05
	.zero		1


	//   ....[6]....
        /*05a8*/ 	.word	0x00008180
        /*05ac*/ 	.word	0x000000ff
        /*05b0*/ 	.word	0x0000a010
        /*05b4*/ 	.short	0x010a
        /*05b6*/ 	.byte	0x05
	.zero		1


	//   ....[7]....
        /*05b8*/ 	.word	0x0000b550
        /*05bc*/ 	.word	0x000000ff
        /*05c0*/ 	.word	0x0000a010
        /*05c4*/ 	.short	0x0108
        /*05c6*/ 	.byte	0x05
	.zero		1


	//   ....[8]....
        /*05c8*/ 	.word	0x0000b6e0
        /*05cc*/ 	.word	0x000000ff
        /*05d0*/ 	.word	0x00000000
        /*05d4*/ 	.short	0x010a
        /*05d6*/ 	.byte	0x10
	.zero		1


	//   ....[9]....
        /*05d8*/ 	.word	0x0000e320
        /*05dc*/ 	.word	0x000000ff
        /*05e0*/ 	.word	0x00000000
        /*05e4*/ 	.short	0x010a
        /*05e6*/ 	.byte	0x10
	.zero		1


	//   ....[10]....
        /*05e8*/ 	.word	0x0000e480
        /*05ec*/ 	.word	0x000000ff
        /*05f0*/ 	.word	0x0000a000
        /*05f4*/ 	.short	0x0108
        /*05f6*/ 	.byte	0x05
	.zero		1


	//   ....[11]....
        /*05f8*/ 	.word	0x0000e5b0
        /*05fc*/ 	.word	0x000000ff
        /*0600*/ 	.word	0x0000a008
        /*0604*/ 	.short	0x0108
        /*0606*/ 	.byte	0x05
	.zero		1


	//   ....[12]....
        /*0608*/ 	.word	0x0000f9a0
        /*060c*/ 	.word	0x000000ff
        /*0610*/ 	.word	0x00006000
        /*0614*/ 	.short	0x010a
        /*0616*/ 	.byte	0x05
	.zero		1


	//   ....[13]....
        /*0618*/ 	.word	0x0000f9d0
        /*061c*/ 	.word	0x000000ff
        /*0620*/ 	.word	0x0000a010
        /*0624*/ 	.short	0x010a
        /*0626*/ 	.byte	0x05
	.zero		1


	//   ....[14]....
        /*0628*/ 	.word	0x0000fa00
        /*062c*/ 	.word	0x000000ff
        /*0630*/ 	.word	0x00000000
        /*0634*/ 	.short	0x010a
        /*0636*/ 	.byte	0x10
	.zero		1


	//   ....[15]....
        /*0638*/ 	.word	0x0000fa30
        /*063c*/ 	.word	0x000000ff
        /*0640*/ 	.word	0x00000000
        /*0644*/ 	.short	0x010a
        /*0646*/ 	.byte	0x10
	.zero		1


	//----- nvinfo : EIATTR_NUM_MBARRIERS
	.align		4
.L_81:
        /*0648*/ 	.byte	0x03, 0x38
        /*064a*/ 	.short	0xffff


	//----- nvinfo : EIATTR_EXIT_INSTR_OFFSETS
	.align		4
        /*064c*/ 	.byte	0x04, 0x1c
        /*064e*/ 	.short	(.L_83 - .L_82)


	//   ....[0]....
.L_82:
        /*0650*/ 	.word	0x0000f990


	//----- nvinfo : EIATTR_REQNTID
	.align		4
.L_83:
        /*0654*/ 	.byte	0x04, 0x10
        /*0656*/ 	.short	(.L_85 - .L_84)
.L_84:
        /*0658*/ 	.word	0x00000100
        /*065c*/ 	.word	0x00000001
        /*0660*/ 	.word	0x00000001


	//----- nvinfo : EIATTR_CRS_STACK_SIZE
	.align		4
.L_85:
        /*0664*/ 	.byte	0x04, 0x1e
        /*0666*/ 	.short	(.L_87 - .L_86)
.L_86:
        /*0668*/ 	.word	0x00000000


	//----- nvinfo : EIATTR_CBANK_PARAM_SIZE
	.align		4
.L_87:
        /*066c*/ 	.byte	0x03, 0x19
        /*066e*/ 	.short	0x0088


	//----- nvinfo : EIATTR_PARAM_CBANK
	.align		4
        /*0670*/ 	.byte	0x04, 0x0a
        /*0672*/ 	.short	(.L_89 - .L_88)
	.align		4
.L_88:
        /*0674*/ 	.word	index@(.nv.constant0.attn_fwd)
        /*0678*/ 	.short	0x0380
        /*067a*/ 	.short	0x0088


	//----- nvinfo : EIATTR_SW_WAR
	.align		4
.L_89:
        /*067c*/ 	.byte	0x04, 0x36
        /*067e*/ 	.short	(.L_91 - .L_90)
.L_90:
        /*0680*/ 	.word	0x00000008
.L_91:


//--------------------- .nv.compat                --------------------------
	.section	.nv.compat,"",@"SHT_CUDA_COMPAT_INFO"
	.align	4
        /*0000*/ 	.byte	0x02, 0x02, 0x02, 0x00, 0x02, 0x05, 0x05, 0x00, 0x02, 0x03, 0x00, 0x00, 0x02, 0x06, 0x01, 0x00


//--------------------- .nv.callgraph             --------------------------
	.section	.nv.callgraph,"",@"SHT_CUDA_CALLGRAPH"
	.align	4
	.sectionentsize	8
	.align		4
        /*0000*/ 	.word	0x00000000
	.align		4
        /*0004*/ 	.word	0xffffffff
	.align		4
        /*0008*/ 	.word	0x00000000
	.align		4
        /*000c*/ 	.word	0xfffffffe
	.align		4
        /*0010*/ 	.word	0x00000000
	.align		4
        /*0014*/ 	.word	0xfffffffd
	.align		4
        /*0018*/ 	.word	0x00000000
	.align		4
        /*001c*/ 	.word	0xfffffffc


//--------------------- .nv.constant4             --------------------------
	.section	.nv.constant4,"a",@progbits
	.align	8
	.align		8
.nv.constant4:
        /*0000*/ 	.dword	_$_str


//--------------------- .text.attn_fwd            --------------------------
	.section	.text.attn_fwd,"ax",@progbits
	.align	128
        .global         attn_fwd
        .type           attn_fwd,@function
        .size           attn_fwd,(.L_x_28 - attn_fwd)
        .other          attn_fwd,@"STO_CUDA_ENTRY STV_DEFAULT"
attn_fwd:
.text.attn_fwd:
[----:B------:R-:W0:Y:S01]  /*0000*/  LDC R1, c[0x0][0x37c] ;  /* 0x0000df00ff017b82 */ /* 0x000e220000000800 */
[----:B------:R-:W1:Y:S01]  /*0010*/  S2R R132, SR_TID.X ;  /* 0x0000000000847919 */ /* 0x000e620000002100 */
[----:B0-----:R-:W-:Y:S01]  /*0020*/  VIADD R1, R1, 0xfffffeb8 ;  /* 0xfffffeb801017836 */ /* 0x001fe20000000000 */
[----:B-1----:R-:W-:-:S13]  /*0030*/  ISETP.GE.U32.AND P0, PT, R132, 0x20, PT ;  /* 0x000000208400780c */ /* 0x002fda0003f06070 */
[----:B------:R-:W-:Y:S02]  /*0040*/  VOTEU.ANY UP0, P0 ;  /* 0x0000000000ff7886 */ /* 0x000fe40000000100 */
[----:B------:R-:W-:Y:S05]  /*0050*/  BRA.U UP0, `(.L_x_0) ;  /* 0x0000000100b87547 */ /* 0x000fea000b800000 */
[----:B------:R-:W0:Y:S01]  /*0060*/  S2UR UR6, SR_CgaCtaId ;  /* 0x00000000000679c3 */ /* 0x000e220000008800 */
[----:B------:R-:W-:Y:S01]  /*0070*/  NOP ;  /* 0x0000000000007918 */ /* 0x000fe20000000000 */
[----:B------:R-:W-:Y:S02]  /*0080*/  UMOV UR4, 0x40 ;  /* 0x0000004000047882 */ /* 0x000fe40000000000 */
[----:B0-----:R-:W-:-:S09]  /*0090*/  ULEA UR4, UR6, UR4, 0x18 ;  /* 0x0000000406047291 */ /* 0x001fd2000f8ec0ff */
[----:B------:R-:W0:Y:S01]  /*00a0*/  LDS.U8 R0, [UR4] ;  /* 0x00000004ff007984 */ /* 0x000e220008000000 */
[----:B------:R-:W-:Y:S02]  /*00b0*/  UMOV UR4, 0x400 ;  /* 0x0000040000047882 */ /* 0x000fe40000000000 */
[----:B------:R-:W-:Y:S01]  /*00c0*/  ULEA UR4, UR6, UR4, 0x18 ;  /* 0x0000000406047291 */ /* 0x000fe2000f8ec0ff */
[----:B0-----:R-:W-:-:S13]  /*00d0*/  ISETP.NE.AND P0, PT, R0, RZ, PT ;  /* 0x000000ff0000720c */ /* 0x001fda0003f05270 */
[----:B------:R-:W-:Y:S05]  /*00e0*/  @P0 BRA `(.L_x_1) ;  /* 0x00000000007c0947 */ /* 0x000fea0003800000 */
[----:B------:R-:W-:-:S13]  /*00f0*/  ELECT P0, URZ, PT ;  /* 0x0000000000ff782f */ /* 0x000fda0003800000 */
[----:B------:R-:W-:Y:S05]  /*0100*/  @!P0 BRA `(.L_x_2) ;  /* 0x0000000000848947 */ /* 0x000fea0003800000 */
[----:B------:R-:W-:Y:S01]  /*0110*/  UMOV UR5, 0x10 ;  /* 0x0000001000057882 */ /* 0x000fe20000000000 */
[----:B------:R-:W-:Y:S01]  /*0120*/  IMAD.MOV.U32 R4, RZ, RZ, 0x1 ;  /* 0x00000001ff047424 */ /* 0x000fe200078e00ff */
[----:B------:R-:W-:-:S03]  /*0130*/  MOV R5, 0xffff ;  /* 0x0000ffff00057802 */ /* 0x000fc60000000f00 */
[----:B------:R-:W-:Y:S04]  /*0140*/  DEPBAR.LE SB0, 0x36 ;  /* 0x00008d800000791a */ /* 0x000fe80000000000 */
[----:B------:R-:W0:Y:S02]  /*0150*/  UTCATOMSWS.FIND_AND_SET.ALIGN UP1, UR5, UR5 ;  /* 0x00000005000575e3 */ /* 0x000e240008020800 */
[----:B0-----:R-:W-:-:S04]  /*0160*/  PLOP3.LUT P0, PT, PT, PT, UP1, 0x80, 0x8 ;  /* 0x000000000008781c */ /* 0x001fc80003f0f018 */
[----:B------:R-:W-:-:S04]  /*0170*/  SEL R0, RZ, 0xffffffff, !P0 ;  /* 0xffffffffff007807 */ /* 0x000fc80004000000 */
[----:B------:R-:W-:Y:S01]  /*0180*/  ISETP.NE.AND P0, PT, R0, RZ, PT ;  /* 0x000000ff0000720c */ /* 0x000fe20003f05270 */
[----:B------:R-:W-:-:S12]  /*0190*/  IMAD.U32 R0, RZ, RZ, UR5 ;  /* 0x00000005ff007e24 */ /* 0x000fd8000f8e00ff */
[----:B------:R-:W-:Y:S05]  /*01a0*/  @P0 BRA `(.L_x_3) ;  /* 0x0000000000240947 */ /* 0x000fea0003800000 */
.L_x_4:
[----:B------:R-:W-:Y:S05]  /*01b0*/  NANOSLEEP 0x64 ;  /* 0x000000640000795d */ /* 0x000fea0003800000 */
[----:B------:R-:W-:-:S05]  /*01c0*/  UMOV UR5, 0x10 ;  /* 0x0000001000057882 */ /* 0x000fca0000000000 */
[----:B------:R-:W-:Y:S04]  /*01d0*/  DEPBAR.LE SB0, 0x36 ;  /* 0x00008d800000791a */ /* 0x000fe80000000000 */
[----:B------:R-:W0:Y:S02]  /*01e0*/  UTCATOMSWS.FIND_AND_SET.ALIGN UP1, UR5, UR5 ;  /* 0x00000005000575e3 */ /* 0x000e240008020800 */
[----:B0-----:R-:W-:-:S04]  /*01f0*/  PLOP3.LUT P0, PT, PT, PT, UP1, 0x80, 0x8 ;  /* 0x000000000008781c */ /* 0x001fc80003f0f018 */
[----:B------:R-:W-:-:S04]  /*0200*/  SEL R0, RZ, 0xffffffff, !P0 ;  /* 0xffffffffff007807 */ /* 0x000fc80004000000 */
[----:B------:R-:W-:Y:S01]  /*0210*/  ISETP.NE.AND P0, PT, R0, RZ, PT ;  /* 0x000000ff0000720c */ /* 0x000fe20003f05270 */
[----:B------:R-:W-:-:S12]  /*0220*/  IMAD.U32 R0, RZ, RZ, UR5 ;  /* 0x00000005ff007e24 */ /* 0x000fd8000f8e00ff */
[----:B------:R-:W-:Y:S05]  /*0230*/  @!P0 BRA `(.L_x_4) ;  /* 0xfffffffc00dc8947 */ /* 0x000fea000383ffff */
.L_x_3:
[----:B------:R-:W-:Y:S01]  /*0240*/  IADD3 R3, PT, PT, R0, 0x10, RZ ;  /* 0x0000001000037810 */ /* 0x000fe20007ffe0ff */
[----:B------:R-:W-:Y:S01]  /*0250*/  UMOV UR5, 0x50 ;  /* 0x0000005000057882 */ /* 0x000fe20000000000 */
[----:B------:R-:W-:Y:S01]  /*0260*/  SHF.L.U32 R2, R5, R0, RZ ;  /* 0x0000000005027219 */ /* 0x000fe200000006ff */
[----:B------:R-:W-:Y:S01]  /*0270*/  ULEA UR5, UR6, UR5, 0x18 ;  /* 0x0000000506057291 */ /* 0x000fe2000f8ec0ff */
[----:B------:R-:W-:Y:S01]  /*0280*/  SHF.L.U32 R3, R4, R3, RZ ;  /* 0x0000000304037219 */ /* 0x000fe200000006ff */
[----:B------:R-:W-:-:S03]  /*0290*/  IMAD.SHL.U32 R0, R0, 0x20, RZ ;  /* 0x0000002000007824 */ /* 0x000fc600078e00ff */
[----:B------:R-:W-:-:S05]  /*02a0*/  LOP3.LUT R2, R3, R2, RZ, 0xfc, !PT ;  /* 0x0000000203027212 */ /* 0x000fca00078efcff */
[----:B------:R0:W-:Y:S04]  /*02b0*/  ATOMS.OR RZ, [UR5], R2 ;  /* 0x00000002ffff798c */ /* 0x0001e8000b000005 */
[----:B------:R0:W-:Y:S01]  /*02c0*/  STS [UR4], R0 ;  /* 0x00000000ff007988 */ /* 0x0001e20008000804 */
[----:B------:R-:W-:Y:S05]  /*02d0*/  BRA `(.L_x_2) ;  /* 0x0000000000107947 */ /* 0x000fea0003800000 */
.L_x_1:
[----:B------:R-:W-:Y:S01]  /*02e0*/  IMAD.MOV.U32 R0, RZ, RZ, -0x1 ;  /* 0xffffffffff007424 */ /* 0x000fe200078e00ff */
[----:B------:R-:W-:-:S04]  /*02f0*/  MOV R2, 0x320 ;  /* 0x0000032000027802 */ /* 0x000fc80000000f00 */
[----:B------:R0:W-:Y:S03]  /*0300*/  STS [UR4], R0 ;  /* 0x00000000ff007988 */ /* 0x0001e60008000804 */
[----:B0-----:R-:W-:Y:S05]  /*0310*/  CALL.REL.NOINC `($__internal_1_$__cuda_sm10x_tcgen05_guardrail_trap_phase_invalid_during_alloc) ;  /* 0x000000f400dc7944 */ /* 0x001fea0003c00000 */
.L_x_2:
[----:B------:R-:W-:Y:S05]  /*0320*/  WARPSYNC.ALL ;  /* 0x0000000000007948 */ /* 0x000fea0003800000 */
[----:B------:R-:W-:Y:S01]  /*0330*/  NOP ;  /* 0x0000000000007918 */ /* 0x000fe20000000000 */
.L_x_0:
[----:B------:R-:W1:Y:S01]  /*0340*/  S2R R3, SR_CTAID.X ;  /* 0x0000000000037919 */ /* 0x000e620000002500 */
[----:B------:R-:W2:Y:S01]  /*0350*/  S2UR UR4, SR_CTAID.Y ;  /* 0x00000000000479c3 */ /* 0x000ea20000002600 */
[----:B------:R-:W2:Y:S01]  /*0360*/  LDCU.64 UR6, c[0x0][0x3b0] ;  /* 0x00007600ff0677ac */ /* 0x000ea20008000a00 */
[----:B------:R-:W-:Y:S01]  /*0370*/  UMOV UR5, 0x400 ;  /* 0x0000040000057882 */ /* 0x000fe20000000000 */
[----:B------:R-:W3:Y:S05]  /*0380*/  LDCU.64 UR20, c[0x0][0x358] ;  /* 0x00006b00ff1477ac */ /* 0x000eea0008000a00 */
[----:B------:R-:W4:Y:S08]  /*0390*/  LDC.64 R4, c[0x0][0x380] ;  /* 0x0000e000ff047b82 */ /* 0x000f300000000a00 */
[----:B------:R-:W0:Y:S08]  /*03a0*/  LDC R65, c[0x0][0x3b8] ;  /* 0x0000ee00ff417b82 */ /* 0x000e300000000800 */
[----:B------:R-:W0:Y:S01]  /*03b0*/  S2UR UR8, SR_CgaCtaId ;  /* 0x00000000000879c3 */ /* 0x000e220000008800 */
[----:B--2---:R-:W-:-:S04]  /*03c0*/  UIMAD UR6, UR4, UR6, URZ ;  /* 0x00000006040672a4 */ /* 0x004fc8000f8e02ff */
[----:B------:R-:W-:Y:S01]  /*03d0*/  USHF.L.U32 UR9, UR6, 0x1, URZ ;  /* 0x0000000106097899 */ /* 0x000fe200080006ff */
[----:B-1----:R-:W-:-:S05]  /*03e0*/  PRMT R134, R132, 0x6540, R3 ;  /* 0x0000654084867816 */ /* 0x002fca0000000003 */
[----:B0-----:R-:W-:Y:S01]  /*03f0*/  IMAD R0, R134, UR7, RZ ;  /* 0x0000000786007c24 */ /* 0x001fe2000f8e02ff */
[----:B------:R-:W-:Y:S01]  /*0400*/  UIMAD.WIDE UR6, UR6, 0x2, URZ ;  /* 0x00000002060678a5 */ /* 0x000fe2000f8e02ff */
[----:B------:R-:W-:-:S03]  /*0410*/  IMAD R15, R65, 0x6, RZ ;  /* 0x00000006410f7824 */ /* 0x000fc600078e02ff */
[C---:B------:R-:W-:Y:S01]  /*0420*/  SHF.L.U32 R3, R0.reuse, 0x1, RZ ;  /* 0x0000000100037819 */ /* 0x040fe200000006ff */
[----:B------:R-:W-:-:S03]  /*0430*/  IMAD.HI R0, R0, 0x2, RZ ;  /* 0x0000000200007827 */ /* 0x000fc600078e02ff */
[----:B----4-:R-:W-:Y:S01]  /*0440*/  IADD3 R2, P0, P1, R3, UR9, R4 ;  /* 0x0000000903027c10 */ /* 0x010fe2000f91e004 */
[C---:B------:R-:W-:Y:S02]  /*0450*/  IMAD R27, R65.reuse, 0xc, RZ ;  /* 0x0000000c411b7824 */ /* 0x040fe400078e02ff */
[C---:B------:R-:W-:Y:S01]  /*0460*/  IMAD R9, R65.reuse, 0x22, RZ ;  /* 0x0000002241097824 */ /* 0x040fe200078e02ff */
[----:B------:R-:W-:Y:S01]  /*0470*/  IADD3.X R3, PT, PT, R0, UR7, R5, P0, P1 ;  /* 0x0000000700037c10 */ /* 0x000fe200087e2405 */
[----:B------:R-:W-:Y:S01]  /*0480*/  BAR.SYNC.DEFER_BLOCKING 0x0 ;  /* 0x0000000000007b1d */ /* 0x000fe20000010000 */
[----:B------:R-:W-:Y:S01]  /*0490*/  IMAD R5, R65, 0x3, RZ ;  /* 0x0000000341057824 */ /* 0x000fe200078e02ff */
[-C--:B------:R-:W-:Y:S01]  /*04a0*/  IADD3 R8, P4, PT, R15, R2.reuse, RZ ;  /* 0x000000020f087210 */ /* 0x080fe20007f9e0ff */
[----:B------:R-:W-:Y:S01]  /*04b0*/  IMAD R51, R65, 0x18, RZ ;  /* 0x0000001841337824 */ /* 0x000fe200078e02ff */
[----:B------:R-:W-:Y:S01]  /*04c0*/  ULEA UR5, UR8, UR5, 0x18 ;  /* 0x0000000508057291 */ /* 0x000fe2000f8ec0ff */
[----:B------:R-:W-:-:S02]  /*04d0*/  IADD3 R14, P5, PT, R27, R2, RZ ;  /* 0x000000021b0e7210 */ /* 0x000fc40007fbe0ff */
[-C--:B------:R-:W-:Y:S01]  /*04e0*/  IADD3 R36, P1, PT, R9, R2.reuse, RZ ;  /* 0x0000000209247210 */ /* 0x080fe20007f3e0ff */
[----:B------:R-:W-:Y:S01]  /*04f0*/  IMAD.SHL.U32 R35, R65, 0x10, RZ ;  /* 0x0000001041237824 */ /* 0x000fe200078e00ff */
[-C--:B------:R-:W-:Y:S01]  /*0500*/  LEA.HI.X.SX32 R9, R5, R3.reuse, 0x1, P4 ;  /* 0x0000000305097211 */ /* 0x080fe200020f0eff */
[----:B------:R-:W-:Y:S01]  /*0510*/  IMAD R75, R65, 0x30, RZ ;  /* 0x00000030414b7824 */ /* 0x000fe200078e02ff */
[-C--:B------:R-:W-:Y:S02]  /*0520*/  IADD3 R26, P4, PT, R51, R2.reuse, RZ ;  /* 0x00000002331a7210 */ /* 0x080fe40007f9e0ff */
[-C--:B------:R-:W-:Y:S02]  /*0530*/  LEA.HI.X.SX32 R15, R15, R3.reuse, 0x1, P5 ;  /* 0x000000030f0f7211 */ /* 0x080fe400028f0eff */
[C---:B------:R-:W-:Y:S02]  /*0540*/  SHF.L.U32 R7, R65.reuse, 0x1, RZ ;  /* 0x0000000141077819 */ /* 0x040fe400000006ff */
[CC--:B------:R-:W-:Y:S01]  /*0550*/  LEA R34, P5, R65.reuse, R2.reuse, 0x5 ;  /* 0x0000000241227211 */ /* 0x0c0fe200078a28ff */
[----:B------:R-:W-:Y:S01]  /*0560*/  IMAD R23, R65, 0xa, RZ ;  /* 0x0000000a41177824 */ /* 0x000fe200078e02ff */
[----:B------:R-:W-:Y:S01]  /*0570*/  LEA.HI.X.SX32 R27, R27, R3, 0x1, P4 ;  /* 0x000000031b1b7211 */ /* 0x000fe200020f0eff */
[----:B------:R-:W-:Y:S01]  /*0580*/  IMAD R31, R65, 0xe, RZ ;  /* 0x0000000e411f7824 */ /* 0x000fe200078e02ff */
[----:B------:R-:W-:-:S02]  /*0590*/  IADD3 R50, P6, PT, R75, R2, RZ ;  /* 0x000000024b327210 */ /* 0x000fc40007fde0ff */
[-C--:B------:R-:W-:Y:S01]  /*05a0*/  IADD3 R4, P4, PT, R7, R2.reuse, RZ ;  /* 0x0000000207047210 */ /* 0x080fe20007f9e0ff */
[----:B------:R-:W0:Y:S01]  /*05b0*/  LDS R64, [UR5] ;  /* 0x00000005ff407984 */ /* 0x000e220008000800 */
[-C--:B------:R-:W-:Y:S02]  /*05c0*/  LEA.HI.X.SX32 R35, R35, R3.reuse, 0x1, P5 ;  /* 0x0000000323237211 */ /* 0x080fe400028f0eff */
[CC--:B------:R-:W-:Y:S01]  /*05d0*/  LEA R6, P5, R65.reuse, R2.reuse, 0x2 ;  /* 0x0000000241067211 */ /* 0x0c0fe200078a10ff */
[----:B------:R-:W-:Y:S01]  /*05e0*/  BAR.SYNC.DEFER_BLOCKING 0x0 ;  /* 0x0000000000007b1d */ /* 0x000fe20000010000 */
[----:B------:R-:W-:Y:S01]  /*05f0*/  IMAD.SHL.U32 R11, R65, 0x4, RZ ;  /* 0x00000004410b7824 */ /* 0x000fe200078e00ff */
[-C--:B------:R-:W-:Y:S01]  /*0600*/  LEA.HI.X.SX32 R51, R51, R3.reuse, 0x1, P6 ;  /* 0x0000000333337211 */ /* 0x080fe200030f0eff */
[C---:B------:R-:W-:Y:S01]  /*0610*/  IMAD R13, R65.reuse, 0x5, RZ ;  /* 0x00000005410d7824 */ /* 0x040fe200078e02ff */
[CC--:B------:R-:W-:Y:S01]  /*0620*/  LEA.HI.X.SX32 R5, R65.reuse, R3.reuse, 0x1, P4 ;  /* 0x0000000341057211 */ /* 0x0c0fe200020f0eff */
[C---:B------:R-:W-:Y:S01]  /*0630*/  IMAD R17, R65.reuse, 0x7, RZ ;  /* 0x0000000741117824 */ /* 0x040fe200078e02ff */
[CC--:B------:R-:W-:Y:S01]  /*0640*/  LEA R10, P6, R65.reuse, R2.reuse, 0x3 ;  /* 0x00000002410a7211 */ /* 0x0c0fe200078c18ff */
[----:B------:R-:W-:Y:S01]  /*0650*/  IMAD R39, R65, 0x12, RZ ;  /* 0x0000001241277824 */ /* 0x000fe200078e02ff */
[-C--:B------:R-:W-:Y:S01]  /*0660*/  IADD3 R12, P4, PT, R23, R2.reuse, RZ ;  /* 0x00000002170c7210 */ /* 0x080fe20007f9e0ff */
[----:B------:R-:W-:Y:S01]  /*0670*/  IMAD R43, R65, 0x14, RZ ;  /* 0x00000014412b7824 */ /* 0x000fe200078e02ff */
[-C--:B------:R-:W-:Y:S01]  /*0680*/  LEA.HI.X.SX32 R7, R7, R3.reuse, 0x1, P5 ;  /* 0x0000000307077211 */ /* 0x080fe200028f0eff */
[----:B------:R-:W-:Y:S01]  /*0690*/  IMAD R47, R65, 0x16, RZ ;  /* 0x00000016412f7824 */ /* 0x000fe200078e02ff */
[-C--:B------:R-:W-:Y:S01]  /*06a0*/  IADD3 R16, P5, PT, R31, R2.reuse, RZ ;  /* 0x000000021f107210 */ /* 0x080fe20007fbe0ff */
[----:B------:R-:W-:Y:S01]  /*06b0*/  IMAD R21, R65, 0x9, RZ ;  /* 0x0000000941157824 */ /* 0x000fe200078e02ff */
[-C--:B------:R-:W-:Y:S01]  /*06c0*/  LEA.HI.X.SX32 R11, R11, R3.reuse, 0x1, P6 ;  /* 0x000000030b0b7211 */ /* 0x080fe200030f0eff */
[----:B------:R-:W-:Y:S01]  /*06d0*/  IMAD R25, R65, 0xb, RZ ;  /* 0x0000000b41197824 */ /* 0x000fe200078e02ff */
[-C--:B------:R-:W-:Y:S01]  /*06e0*/  LEA.HI.X.SX32 R13, R13, R3.reuse, 0x1, P4 ;  /* 0x000000030d0d7211 */ /* 0x080fe200020f0eff */
[----:B------:R-:W-:Y:S01]  /*06f0*/  IMAD R55, R65, 0x1a, RZ ;  /* 0x0000001a41377824 */ /* 0x000fe200078e02ff */
[-C--:B------:R-:W-:Y:S01]  /*0700*/  IADD3 R20, P6, PT, R39, R2.reuse, RZ ;  /* 0x0000000227147210 */ /* 0x080fe20007fde0ff */
[----:B------:R-:W-:Y:S01]  /*0710*/  IMAD R59, R65, 0x1c, RZ ;  /* 0x0000001c413b7824 */ /* 0x000fe200078e02ff */
[----:B------:R-:W-:Y:S01]  /*0720*/  IADD3 R22, P4, PT, R43, R2, RZ ;  /* 0x000000022b167210 */ /* 0x000fe20007f9e0ff */
[----:B------:R-:W-:Y:S01]  /*0730*/  IMAD R63, R65, 0x1e, RZ ;  /* 0x0000001e413f7824 */ /* 0x000fe200078e02ff */
[----:B------:R-:W-:-:S02]  /*0740*/  LEA.HI.X.SX32 R17, R17, R3, 0x1, P5 ;  /* 0x0000000311117211 */ /* 0x000fc400028f0eff */
[-C--:B------:R-:W-:Y:S01]  /*0750*/  IADD3 R24, P5, PT, R47, R2.reuse, RZ ;  /* 0x000000022f187210 */ /* 0x080fe20007fbe0ff */
[----:B------:R-:W-:Y:S01]  /*0760*/  IMAD.SHL.U32 R19, R65, 0x8, RZ ;  /* 0x0000000841137824 */ /* 0x000fe200078e00ff */
[-C--:B------:R-:W-:Y:S01]  /*0770*/  LEA.HI.X.SX32 R21, R21, R3.reuse, 0x1, P6 ;  /* 0x0000000315157211 */ /* 0x080fe200030f0eff */
[----:B------:R-:W-:Y:S01]  /*0780*/  IMAD R29, R65, 0xd, RZ ;  /* 0x0000000d411d7824 */ /* 0x000fe200078e02ff */
[-C--:B------:R-:W-:Y:S01]  /*0790*/  LEA.HI.X.SX32 R23, R23, R3.reuse, 0x1, P4 ;  /* 0x0000000317177211 */ /* 0x080fe200020f0eff */
[C---:B------:R-:W-:Y:S01]  /*07a0*/  IMAD R33, R65.reuse, 0xf, RZ ;  /* 0x0000000f41217824 */ /* 0x040fe200078e02ff */
[CC--:B------:R-:W-:Y:S01]  /*07b0*/  LEA R18, P2, R65.reuse, R2.reuse, 0x4 ;  /* 0x0000000241127211 */ /* 0x0c0fe200078420ff */
[----:B------:R-:W-:Y:S01]  /*07c0*/  IMAD R57, R65, 0x24, RZ ;  /* 0x0000002441397824 */ /* 0x000fe200078e02ff */
[-C--:B------:R-:W-:Y:S01]  /*07d0*/  IADD3 R28, P6, PT, R55, R2.reuse, RZ ;  /* 0x00000002371c7210 */ /* 0x080fe20007fde0ff */
[----:B------:R-:W-:Y:S01]  /*07e0*/  IMAD R61, R65, 0x26, RZ ;  /* 0x00000026413d7824 */ /* 0x000fe200078e02ff */
[-C--:B------:R-:W-:Y:S01]  /*07f0*/  IADD3 R30, P4, PT, R59, R2.reuse, RZ ;  /* 0x000000023b1e7210 */ /* 0x080fe20007f9e0ff */
[----:B------:R-:W-:Y:S01]  /*0800*/  IMAD R67, R65, 0x28, RZ ;  /* 0x0000002841437824 */ /* 0x000fe200078e02ff */
[----:B------:R-:W-:Y:S01]  /*0810*/  LEA.HI.X.SX32 R25, R25, R3, 0x1, P5 ;  /* 0x0000000319197211 */ /* 0x000fe200028f0eff */
[----:B------:R-:W-:Y:S01]  /*0820*/  IMAD R69, R65, 0x2a, RZ ;  /* 0x0000002a41457824 */ /* 0x000fe200078e02ff */
[----:B------:R-:W-:Y:S01]  /*0830*/  IADD3 R32, P5, PT, R63, R2, RZ ;  /* 0x000000023f207210 */ /* 0x000fe20007fbe0ff */
[----:B------:R-:W-:-:S02]  /*0840*/  IMAD R71, R65, 0x2c, RZ ;  /* 0x0000002c41477824 */ /* 0x000fc400078e02ff */
[----:B------:R-:W-:Y:S01]  /*0850*/  IMAD R73, R65, 0x2e, RZ ;  /* 0x0000002e41497824 */ /* 0x000fe200078e02ff */
[-C--:B------:R-:W-:Y:S01]  /*0860*/  LEA.HI.X.SX32 R19, R19, R3.reuse, 0x1, P2 ;  /* 0x0000000313137211 */ /* 0x080fe200010f0eff */
[----:B------:R-:W-:Y:S01]  /*0870*/  IMAD R37, R65, 0x11, RZ ;  /* 0x0000001141257824 */ /* 0x000fe200078e02ff */
[-C--:B------:R-:W-:Y:S01]  /*0880*/  LEA.HI.X.SX32 R29, R29, R3.reuse, 0x1, P6 ;  /* 0x000000031d1d7211 */ /* 0x080fe200030f0eff */
[----:B------:R-:W-:Y:S01]  /*0890*/  IMAD R41, R65, 0x13, RZ ;  /* 0x0000001341297824 */ /* 0x000fe200078e02ff */
[-C--:B------:R-:W-:Y:S01]  /*08a0*/  LEA.HI.X.SX32 R31, R31, R3.reuse, 0x1, P4 ;  /* 0x000000031f1f7211 */ /* 0x080fe200020f0eff */
[----:B------:R-:W-:Y:S01]  /*08b0*/  IMAD R45, R65, 0x15, RZ ;  /* 0x00000015412d7824 */ /* 0x000fe200078e02ff */
[-C--:B------:R-:W-:Y:S01]  /*08c0*/  IADD3 R38, P0, PT, R57, R2.reuse, RZ ;  /* 0x0000000239267210 */ /* 0x080fe20007f1e0ff */
        /* <DEDUP_REMOVED lines=20> */
[-C--:B------:R-:W-:Y:S01]  /*0a10*/  LEA.HI.X.SX32 R43, R43, R3.reuse, 0x1, P2 ;  /* 0x000000032b2b7211 */ /* 0x080fe200010f0eff */
[----:B---3--:R1:W5:Y:S01]  /*0a20*/  LDG.E.U16 R0, desc[UR20][R2.64] ;  /* 0x0000001402007981 */ /* 0x008362000c1e1500 */
[-C--:B------:R-:W-:Y:S01]  /*0a30*/  LEA.HI.X.SX32 R45, R45, R3.reuse, 0x1, P6 ;  /* 0x000000032d2d7211 */ /* 0x080fe200030f0eff */
[----:B------:R-:W-:Y:S01]  /*0a40*/  IMAD R65, R65, 0x1f, RZ ;  /* 0x0000001f41417824 */ /* 0x000fe200078e02ff */
[----:B------:R-:W-:Y:S01]  /*0a50*/  LEA.HI.X.SX32 R47, R47, R3, 0x1, P4 ;  /* 0x000000032f2f7211 */ /* 0x000fe200020f0eff */
[----:B------:R-:W5:Y:S01]  /*0a60*/  LDG.E.U16 R4, desc[UR20][R4.64] ;  /* 0x0000001404047981 */ /* 0x000f62000c1e1500 */
[----:B------:R-:W-:-:S02]  /*0a70*/  IADD3 R52, P1, PT, R77, R2, RZ ;  /* 0x000000024d347210 */ /* 0x000fc40007f3e0ff */
[-C--:B------:R-:W-:Y:S01]  /*0a80*/  IADD3 R54, P0, PT, R79, R2.reuse, RZ ;  /* 0x000000024f367210 */ /* 0x080fe20007f1e0ff */
[----:B------:R-:W5:Y:S01]  /*0a90*/  LDG.E.U16 R14, desc[UR20][R14.64] ;  /* 0x000000140e0e7981 */ /* 0x000f62000c1e1500 */
[-C--:B------:R-:W-:Y:S02]  /*0aa0*/  IADD3 R56, P3, PT, R81, R2.reuse, RZ ;  /* 0x0000000251387210 */ /* 0x080fe40007f7e0ff */
[-C--:B------:R-:W-:Y:S01]  /*0ab0*/  IADD3 R58, P2, PT, R83, R2.reuse, RZ ;  /* 0x00000002533a7210 */ /* 0x080fe20007f5e0ff */
[----:B------:R-:W5:Y:S01]  /*0ac0*/  LDG.E.U16 R18, desc[UR20][R18.64] ;  /* 0x0000001412127981 */ /* 0x000f62000c1e1500 */
[-C--:B------:R-:W-:Y:S02]  /*0ad0*/  IADD3 R60, P6, PT, R85, R2.reuse, RZ ;  /* 0x00000002553c7210 */ /* 0x080fe40007fde0ff */
[----:B------:R-:W-:Y:S01]  /*0ae0*/  IADD3 R62, P4, PT, R87, R2, RZ ;  /* 0x00000002573e7210 */ /* 0x000fe20007f9e0ff */
[----:B------:R-:W5:Y:S01]  /*0af0*/  LDG.E.U16 R26, desc[UR20][R26.64] ;  /* 0x000000141a1a7981 */ /* 0x000f62000c1e1500 */
[----:B------:R-:W-:-:S02]  /*0b00*/  LEA.HI.X.SX32 R49, R49, R3, 0x1, P5 ;  /* 0x0000000331317211 */ /* 0x000fc400028f0eff */
[----:B-1----:R-:W-:Y:S01]  /*0b10*/  IADD3 R2, P5, PT, R89, R2, RZ ;  /* 0x0000000259027210 */ /* 0x002fe20007fbe0ff */
[----:B------:R-:W5:Y:S01]  /*0b20*/  LDG.E.U16 R34, desc[UR20][R34.64] ;  /* 0x0000001422227981 */ /* 0x000f62000c1e1500 */
[-C--:B------:R-:W-:Y:S02]  /*0b30*/  LEA.HI.X.SX32 R53, R53, R3.reuse, 0x1, P1 ;  /* 0x0000000335357211 */ /* 0x080fe400008f0eff */
[-C--:B------:R-:W-:Y:S01]  /*0b40*/  LEA.HI.X.SX32 R55, R55, R3.reuse, 0x1, P0 ;  /* 0x0000000337377211 */ /* 0x080fe200000f0eff */
[----:B------:R-:W5:Y:S01]  /*0b50*/  LDG.E.U16 R50, desc[UR20][R50.64] ;  /* 0x0000001432327981 */ /* 0x000f62000c1e1500 */
[-C--:B------:R-:W-:Y:S02]  /*0b60*/  LEA.HI.X.SX32 R57, R57, R3.reuse, 0x1, P3 ;  /* 0x0000000339397211 */ /* 0x080fe400018f0eff */
[-C--:B------:R-:W-:Y:S01]  /*0b70*/  LEA.HI.X.SX32 R59, R59, R3.reuse, 0x1, P2 ;  /* 0x000000033b3b7211 */ /* 0x080fe200010f0eff */
[----:B------:R-:W5:Y:S01]  /*0b80*/  LDG.E.U16 R12, desc[UR20][R12.64] ;  /* 0x000000140c0c7981 */ /* 0x000f62000c1e1500 */
[----:B------:R-:W-:-:S02]  /*0b90*/  LEA.HI.X.SX32 R61, R61, R3, 0x1, P6 ;  /* 0x000000033d3d7211 */ /* 0x000fc400030f0eff */
[-C--:B------:R-:W-:Y:S01]  /*0ba0*/  LEA.HI.X.SX32 R63, R63, R3.reuse, 0x1, P4 ;  /* 0x000000033f3f7211 */ /* 0x080fe200020f0eff */
[----:B------:R-:W5:Y:S01]  /*0bb0*/  LDG.E.U16 R16, desc[UR20][R16.64] ;  /* 0x0000001410107981 */ /* 0x000f62000c1e1500 */
[----:B------:R-:W-:-:S03]  /*0bc0*/  LEA.HI.X.SX32 R3, R65, R3, 0x1, P5 ;  /* 0x0000000341037211 */ /* 0x000fc600028f0eff */
[----:B------:R-:W5:Y:S04]  /*0bd0*/  LDG.E.U16 R20, desc[UR20][R20.64] ;  /* 0x0000001414147981 */ /* 0x000f68000c1e1500 */
        /* <DEDUP_REMOVED lines=18> */
[----:B------:R-:W5:Y:S01]  /*0d00*/  LDG.E.U16 R5, desc[UR20][R2.64] ;  /* 0x0000001402057981 */ /* 0x000f62000c1e1500 */
[----:B------:R-:W-:-:S03]  /*0d10*/  IMAD.SHL.U32 R178, R132, 0x2, RZ ;  /* 0x0000000284b27824 */ /* 0x000fc600078e00ff */
[----:B------:R1:W5:Y:S01]  /*0d20*/  LDG.E.U16 R6, desc[UR20][R6.64] ;  /* 0x0000001406067981 */ /* 0x000362000c1e1500 */
[----:B0-----:R-:W-:Y:S02]  /*0d30*/  R2UR UR7, R64 ;  /* 0x00000000400772ca */ /* 0x001fe400000e0000 */
[----:B------:R-:W-:Y:S01]  /*0d40*/  LOP3.LUT R178, R178, 0x7e, RZ, 0xc0, !PT ;  /* 0x0000007eb2b27812 */ /* 0x000fe200078ec0ff */
[----:B------:R0:W5:Y:S04]  /*0d50*/  LDG.E.U16 R8, desc[UR20][R8.64] ;  /* 0x0000001408087981 */ /* 0x000168000c1e1500 */
[----:B------:R2:W5:Y:S01]  /*0d60*/  LDG.E.U16 R10, desc[UR20][R10.64] ;  /* 0x000000140a0a7981 */ /* 0x000562000c1e1500 */
[----:B-1----:R-:W-:-:S04]  /*0d70*/  SHF.R.U32.HI R7, RZ, 0x5, R132 ;  /* 0x00000005ff077819 */ /* 0x002fc80000011684 */
[----:B------:R-:W-:Y:S02]  /*0d80*/  R2UR UR6, R7 ;  /* 0x00000000070672ca */ /* 0x000fe400000e0000 */
[----:B------:R-:W-:-:S04]  /*0d90*/  LOP3.LUT R7, R132, 0xc0, RZ, 0xc0, !PT ;  /* 0x000000c084077812 */ /* 0x000fc800078ec0ff */
[----:B0-----:R-:W-:-:S04]  /*0da0*/  LEA R9, R7, R178, 0x6 ;  /* 0x000000b207097211 */ /* 0x001fc800078e30ff */
[----:B--2---:R-:W-:Y:S01]  /*0db0*/  LOP3.LUT R11, R9, 0x10, RZ, 0x3c, !PT ;  /* 0x00000010090b7812 */ /* 0x004fe200078e3cff */
[----:B------:R-:W-:Y:S06]  /*0dc0*/  BRA.U UP0, `(.L_x_5) ;  /* 0x0000000100187547 */ /* 0x000fec000b800000 */
[----:B------:R-:W-:Y:S01]  /*0dd0*/  ELECT P0, URZ, PT ;  /* 0x0000000000ff782f */ /* 0x000fe20003800000 */
[----:B------:R-:W-:Y:S01]  /*0de0*/  IMAD.MOV.U32 R2, RZ, RZ, 0x1 ;  /* 0x00000001ff027424 */ /* 0x000fe200078e00ff */
[----:B------:R-:W-:Y:S01]  /*0df0*/  UMOV UR9, 0x40 ;  /* 0x0000004000097882 */ /* 0x000fe20000000000 */
[----:B------:R-:W-:Y:S01]  /*0e00*/  UVIRTCOUNT.DEALLOC.SMPOOL 0x80 ;  /* 0x000000800000784c */ /* 0x000fe20000000000 */
[----:B------:R-:W-:-:S09]  /*0e10*/  ULEA UR9, UR8, UR9, 0x18 ;  /* 0x0000000908097291 */ /* 0x000fd2000f8ec0ff */
[----:B------:R0:W-:Y:S03]  /*0e20*/  @P0 STS.U8 [UR9], R2 ;  /* 0x00000002ff000988 */ /* 0x0001e60008000009 */
.L_x_5:
[----:B------:R-:W1:Y:S01]  /*0e30*/  LDCU.64 UR18, c[0x0][0x3c0] ;  /* 0x00007800ff1277ac */ /* 0x000e620008000a00 */
[----:B-----5:R2:W-:Y:S01]  /*0e40*/  STS.U16 [R9+UR5+0x400], R18 ;  /* 0x0004001209007988 */ /* 0x0205e20008000405 */
[C---:B------:R-:W-:Y:S01]  /*0e50*/  LOP3.LUT R3, R9.reuse, 0x20, RZ, 0x3c, !PT ;  /* 0x0000002009037812 */ /* 0x040fe200078e3cff */
[----:B------:R-:W3:Y:S02]  /*0e60*/  LDCU UR8, c[0x0][0x3c8] ;  /* 0x00007900ff0877ac */ /* 0x000ee40008000800 */
[----:B------:R4:W-:Y:S01]  /*0e70*/  STS.U16 [R9+UR5], R0 ;  /* 0x0000000009007988 */ /* 0x0009e20008000405 */
[C---:B------:R-:W-:Y:S02]  /*0e80*/  LOP3.LUT R13, R9.reuse, 0x30, RZ, 0x3c, !PT ;  /* 0x00000030090d7812 */ /* 0x040fe400078e3cff */
[C---:B------:R-:W-:Y:S01]  /*0e90*/  LOP3.LUT R15, R9.reuse, 0x40, RZ, 0x3c, !PT ;  /* 0x00000040090f7812 */ /* 0x040fe200078e3cff */
[----:B------:R-:W-:Y:S01]  /*0ea0*/  STS.U16 [R9+UR5+0x800], R34 ;  /* 0x0008002209007988 */ /* 0x000fe20008000405 */
[----:B------:R-:W-:Y:S01]  /*0eb0*/  LOP3.LUT R17, R9, 0x60, RZ, 0x3c, !PT ;  /* 0x0000006009117812 */ /* 0x000fe200078e3cff */
[----:B--2---:R-:W2:Y:S01]  /*0ec0*/  LDC.64 R18, c[0x0][0x388] ;  /* 0x0000e200ff127b82 */ /* 0x004ea20000000a00 */
[----:B0-----:R-:W-:Y:S01]  /*0ed0*/  SHF.R.U32.HI R2, RZ, 0x5, R132 ;  /* 0x00000005ff027819 */ /* 0x001fe20000011684 */
[----:B------:R-:W-:Y:S01]  /*0ee0*/  STS.U16 [R9+UR5+0xc00], R50 ;  /* 0x000c003209007988 */ /* 0x000fe20008000405 */
[C---:B------:R-:W-:Y:S01]  /*0ef0*/  LOP3.LUT P5, RZ, R132.reuse, 0xff, RZ, 0xc0, !PT ;  /* 0x000000ff84ff7812 */ /* 0x040fe200078ac0ff */
[----:B------:R-:W-:Y:S01]  /*0f00*/  UIADD3 UR12, UPT, UPT, UR6, 0x58, URZ ;  /* 0x00000058060c7890 */ /* 0x000fe2000fffe0ff */
[----:B----4-:R-:W-:Y:S01]  /*0f10*/  LOP3.LUT R0, R132, 0x1f, RZ, 0xc0, !PT ;  /* 0x0000001f84007812 */ /* 0x010fe200078ec0ff */
[----:B------:R-:W-:Y:S01]  /*0f20*/  STS.U16 [R11+UR5+0x80], R4 ;  /* 0x000080040b007988 */ /* 0x000fe20008000405 */
[----:B-1----:R-:W-:Y:S01]  /*0f30*/  UIMAD UR18, UR4, UR18, URZ ;  /* 0x00000012041272a4 */ /* 0x002fe2000f8e02ff */
[----:B------:R-:W-:Y:S01]  /*0f40*/  SGXT.U32 R2, R2, 0x3 ;  /* 0x000000030202781a */ /* 0x000fe20000000000 */
[----:B------:R-:W-:Y:S01]  /*0f50*/  UIADD3 UR13, UPT, UPT, UR6, 0x78, URZ ;  /* 0x00000078060d7890 */ /* 0x000fe2000fffe0ff */
[----:B------:R0:W-:Y:S01]  /*0f60*/  STS.U16 [R11+UR5+0x480], R20 ;  /* 0x000480140b007988 */ /* 0x0001e20008000405 */
[----:B---3--:R-:W-:Y:S01]  /*0f70*/  IMAD R0, R0, UR8, RZ ;  /* 0x0000000800007c24 */ /* 0x008fe2000f8e02ff */
[----:B------:R-:W-:Y:S01]  /*0f80*/  USHF.L.U32 UR10, UR18, 0x1, URZ ;  /* 0x00000001120a7899 */ /* 0x000fe200080006ff */
[----:B------:R-:W-:Y:S01]  /*0f90*/  IMAD R2, R2, UR19, RZ ;  /* 0x0000001302027c24 */ /* 0x000fe2000f8e02ff */
[----:B------:R-:W-:Y:S01]  /*0fa0*/  STS.U16 [R11+UR5+0x880], R36 ;  /* 0x000880240b007988 */ /* 0x000fe20008000405 */
[----:B------:R-:W-:-:S02]  /*0fb0*/  UIMAD.WIDE UR8, UR18, 0x2, URZ ;  /* 0x00000002120878a5 */ /* 0x000fc4000f8e02ff */
[----:B------:R-:W-:Y:S01]  /*0fc0*/  ULOP3.LUT UR18, UR6, 0x4, URZ, 0xc0, !UPT ;  /* 0x0000000406127892 */ /* 0x000fe2000f8ec0ff */
[----:B------:R1:W-:Y:S01]  /*0fd0*/  STS.U16 [R11+UR5+0xc80], R52 ;  /* 0x000c80340b007988 */ /* 0x0003e20008000405 */
[----:B------:R-:W-:Y:S01]  /*0fe0*/  UIMAD UR12, UR12, UR19, URZ ;  /* 0x000000130c0c72a4 */ /* 0x000fe2000f8e02ff */
[----:B0-----:R-:W-:Y:S01]  /*0ff0*/  PRMT R20, RZ, 0x7610, R20 ;  /* 0x00007610ff147816 */ /* 0x001fe20000000014 */
[----:B------:R-:W-:Y:S01]  /*1000*/  UIMAD UR13, UR13, UR19, URZ ;  /* 0x000000130d0d72a4 */ /* 0x000fe2000f8e02ff */
[----:B------:R-:W-:Y:S01]  /*1010*/  STS.U16 [R3+UR5+0x100], R6 ;  /* 0x0001000603007988 */ /* 0x000fe20008000405 */
[----:B------:R-:W-:Y:S01]  /*1020*/  VOTEU.ALL UP1, P5 ;  /* 0x0000000000ff7886 */ /* 0x000fe20002820000 */
[----:B------:R-:W-:Y:S01]  /*1030*/  UMOV UR22, 0x1 ;  /* 0x0000000100167882 */ /* 0x000fe20000000000 */
[----:B------:R-:W-:Y:S02]  /*1040*/  UIADD3 UR16, UPT, UPT, UR5, 0xa000, URZ ;  /* 0x0000a00005107890 */ /* 0x000fe4000fffe0ff */
[----:B------:R0:W-:Y:S01]  /*1050*/  STS.U16 [R3+UR5+0x500], R22 ;  /* 0x0005001603007988 */ /* 0x0001e20008000405 */
[----:B------:R-:W3:Y:S01]  /*1060*/  S2UR UR8, SR_CTAID.X ;  /* 0x00000000000879c3 */ /* 0x000ee20000002500 */
[C---:B-1----:R-:W-:Y:S01]  /*1070*/  LOP3.LUT R11, R9.reuse, 0x50, RZ, 0x3c, !PT ;  /* 0x00000050090b7812 */ /* 0x042fe200078e3cff */
[----:B------:R-:W-:Y:S01]  /*1080*/  UIADD3 UR11, UPT, UPT, UR6, 0x38, URZ ;  /* 0x00000038060b7890 */ /* 0x000fe2000fffe0ff */
[----:B------:R-:W-:Y:S01]  /*1090*/  STS.U16 [R3+UR5+0x900], R38 ;  /* 0x0009002603007988 */ /* 0x000fe20008000405 */
[----:B------:R-:W-:Y:S01]  /*10a0*/  LOP3.LUT R9, R9, 0x70, RZ, 0x3c, !PT ;  /* 0x0000007009097812 */ /* 0x000fe200078e3cff */
[----:B------:R-:W-:Y:S01]  /*10b0*/  VOTEU.ALL UP2, P5 ;  /* 0x0000000000ff7886 */ /* 0x000fe20002840000 */
[----:B------:R-:W-:Y:S01]  /*10c0*/  UIMAD UR11, UR11, UR19, URZ ;  /* 0x000000130b0b72a4 */ /* 0x000fe2000f8e02ff */
[----:B------:R1:W-:Y:S01]  /*10d0*/  STS.U16 [R3+UR5+0xd00], R54 ;  /* 0x000d003603007988 */ /* 0x0003e20008000405 */
[----:B0-----:R-:W-:-:S03]  /*10e0*/  PRMT R22, RZ, 0x7610, R22 ;  /* 0x00007610ff167816 */ /* 0x001fc60000000016 */
[----:B------:R0:W-:Y:S04]  /*10f0*/  STS.U16 [R13+UR5+0x180], R8 ;  /* 0x000180080d007988 */ /* 0x0001e80008000405 */
[----:B------:R4:W-:Y:S01]  /*1100*/  STS.U16 [R13+UR5+0x580], R24 ;  /* 0x000580180d007988 */ /* 0x0009e20008000405 */
[----:B-1----:R-:W-:-:S03]  /*1110*/  IMAD.SHL.U32 R3, R0, 0x2, RZ ;  /* 0x0000000200037824 */ /* 0x002fc600078e00ff */
[----:B------:R-:W-:Y:S01]  /*1120*/  STS.U16 [R13+UR5+0x980], R40 ;  /* 0x000980280d007988 */ /* 0x000fe20008000405 */
[----:B------:R-:W-:-:S03]  /*1130*/  IMAD.HI R0, R0, 0x2, RZ ;  /* 0x0000000200007827 */ /* 0x000fc600078e02ff */
[----:B------:R1:W-:Y:S01]  /*1140*/  STS.U16 [R13+UR5+0xd80], R56 ;  /* 0x000d80380d007988 */ /* 0x0003e20008000405 */
[----:B0-----:R-:W-:Y:S01]  /*1150*/  IMAD.U32 R8, RZ, RZ, UR11 ;  /* 0x0000000bff087e24 */ /* 0x001fe2000f8e00ff */
[----:B---3--:R-:W-:Y:S01]  /*1160*/  USHF.L.U32 UR8, UR8, 0x8, URZ ;  /* 0x0000000808087899 */ /* 0x008fe200080006ff */
[----:B----4-:R-:W-:Y:S01]  /*1170*/  PRMT R24, RZ, 0x7610, R24 ;  /* 0x00007610ff187816 */ /* 0x010fe20000000018 */
[----:B------:R0:W-:Y:S04]  /*1180*/  STS.U16 [R15+UR5+0x200], R10 ;  /* 0x0002000a0f007988 */ /* 0x0001e80008000405 */
[----:B------:R3:W-:Y:S01]  /*1190*/  STS.U16 [R15+UR5+0x600], R26 ;  /* 0x0006001a0f007988 */ /* 0x0007e20008000405 */
[----:B-1----:R-:W-:-:S03]  /*11a0*/  MOV R13, UR19 ;  /* 0x00000013000d7c02 */ /* 0x002fc60008000f00 */
[----:B------:R-:W-:Y:S01]  /*11b0*/  STS.U16 [R15+UR5+0xa00], R42 ;  /* 0x000a002a0f007988 */ /* 0x000fe20008000405 */
[----:B0-----:R-:W-:-:S03]  /*11c0*/  IMAD.U32 R10, RZ, RZ, UR12 ;  /* 0x0000000cff0a7e24 */ /* 0x001fc6000f8e00ff */
[----:B------:R-:W-:Y:S01]  /*11d0*/  STS.U16 [R15+UR5+0xe00], R58 ;  /* 0x000e003a0f007988 */ /* 0x000fe20008000405 */
[----:B---3--:R-:W-:-:S03]  /*11e0*/  PRMT R26, RZ, 0x7610, R26 ;  /* 0x00007610ff1a7816 */ /* 0x008fc6000000001a */
[----:B------:R0:W-:Y:S04]  /*11f0*/  STS.U16 [R11+UR5+0x280], R12 ;  /* 0x0002800c0b007988 */ /* 0x0001e80008000405 */
[----:B------:R1:W-:Y:S04]  /*1200*/  STS.U16 [R11+UR5+0x680], R28 ;  /* 0x0006801c0b007988 */ /* 0x0003e80008000405 */
[----:B------:R-:W-:Y:S01]  /*1210*/  STS.U16 [R11+UR5+0xa80], R44 ;  /* 0x000a802c0b007988 */ /* 0x000fe20008000405 */
[----:B0-----:R-:W-:Y:S01]  /*1220*/  IMAD.U32 R12, RZ, RZ, UR13 ;  /* 0x0000000dff0c7e24 */ /* 0x001fe2000f8e00ff */
[----:B------:R-:W-:-:S04]  /*1230*/  @!UP1 UIADD3 UR12, UPT, UPT, -UR22, 0x100000, URZ ;  /* 0x00100000160c9890 */ /* 0x000fc8000fffe1ff */
[----:B------:R-:W-:Y:S02]  /*1240*/  @!UP1 USHF.L.U32 UR13, UR12, 0xb, URZ ;  /* 0x0000000b0c0d9899 */ /* 0x000fe400080006ff */
[----:B------:R-:W-:Y:S01]  /*1250*/  @!UP1 USHF.L.U32 UR12, UR12, 0x1, URZ ;  /* 0x000000010c0c9899 */ /* 0x000fe200080006ff */
[----:B------:R2:W-:Y:S01]  /*1260*/  STS.U16 [R11+UR5+0xe80], R60 ;  /* 0x000e803c0b007988 */ /* 0x0005e20008000405 */
[----:B-1----:R-:W-:-:S03]  /*1270*/  PRMT R28, RZ, 0x7610, R28 ;  /* 0x00007610ff1c7816 */ /* 0x002fc6000000001c */
[----:B------:R0:W-:Y:S04]  /*1280*/  STS.U16 [R17+UR5+0x300], R14 ;  /* 0x0003000e11007988 */ /* 0x0001e80008000405 */
[----:B------:R1:W-:Y:S01]  /*1290*/  STS.U16 [R17+UR5+0x700], R30 ;  /* 0x0007001e11007988 */ /* 0x0003e20008000405 */
[--C-:B--2---:R-:W-:Y:S01]  /*12a0*/  IADD3 R11, P0, P1, R3, UR10, R18.reuse ;  /* 0x0000000a030b7c10 */ /* 0x104fe2000f91e012 */
[----:B------:R-:W-:Y:S02]  /*12b0*/  UIADD3 UR10, UPT, UPT, UR6, 0x18, URZ ;  /* 0x00000018060a7890 */ /* 0x000fe4000fffe0ff */
[----:B------:R-:W-:Y:S01]  /*12c0*/  STS.U16 [R17+UR5+0xb00], R46 ;  /* 0x000b002e11007988 */ /* 0x000fe20008000405 */
[----:B------:R-:W-:Y:S01]  /*12d0*/  PRMT R18, RZ, 0x7610, R18 ;  /* 0x00007610ff127816 */ /* 0x000fe20000000012 */
[----:B------:R-:W-:-:S02]  /*12e0*/  UIMAD UR10, UR10, UR19, URZ ;  /* 0x000000130a0a72a4 */ /* 0x000fc4000f8e02ff */
[----:B------:R-:W-:Y:S01]  /*12f0*/  STS.U16 [R17+UR5+0xf00], R62 ;  /* 0x000f003e11007988 */ /* 0x000fe20008000405 */
[-C--:B------:R-:W-:Y:S02]  /*1300*/  LEA R80, P2, R8, R11.reuse, 0x1 ;  /* 0x0000000b08507211 */ /* 0x080fe400078408ff */
[-C--:B------:R-:W-:Y:S01]  /*1310*/  LEA R72, P3, R10, R11.reuse, 0x1 ;  /* 0x0000000b0a487211 */ /* 0x080fe200078608ff */
[----:B------:R2:W-:Y:S01]  /*1320*/  STS.U16 [R9+UR5+0x380], R16 ;  /* 0x0003801009007988 */ /* 0x0005e20008000405 */
[----:B------:R-:W-:Y:S01]  /*1330*/  MOV R6, UR10 ;  /* 0x0000000a00067c02 */ /* 0x000fe20008000f00 */
[----:B------:R-:W-:Y:S01]  /*1340*/  UIADD3 UR10, UPT, UPT, UR8, 0x100, URZ ;  /* 0x00000100080a7890 */ /* 0x000fe2000fffe0ff */
[----:B------:R-:W-:Y:S01]  /*1350*/  LEA R64, P4, R12, R11, 0x1 ;  /* 0x0000000b0c407211 */ /* 0x000fe200078808ff */
[----:B------:R-:W-:Y:S01]  /*1360*/  STS.U16 [R9+UR5+0x780], R32 ;  /* 0x0007802009007988 */ /* 0x000fe20008000405 */
[----:B0-----:R-:W-:Y:S02]  /*1370*/  PRMT R14, RZ, 0x7610, R14 ;  /* 0x00007610ff0e7816 */ /* 0x001fe4000000000e */
[----:B-1----:R-:W-:Y:S01]  /*1380*/  PRMT R30, RZ, 0x7610, R30 ;  /* 0x00007610ff1e7816 */ /* 0x002fe2000000001e */
[----:B------:R-:W-:Y:S01]  /*1390*/  STS.U16 [R9+UR5+0xb80], R48 ;  /* 0x000b803009007988 */ /* 0x000fe20008000405 */
[----:B--2---:R-:W-:-:S03]  /*13a0*/  PRMT R16, RZ, 0x7610, R16 ;  /* 0x00007610ff107816 */ /* 0x004fc60000000010 */
[----:B------:R0:W-:Y:S02]  /*13b0*/  STS.U16 [R9+UR5+0xf80], R5 ;  /* 0x000f800509007988 */ /* 0x0001e40008000405 */
[----:B0-----:R-:W-:Y:S01]  /*13c0*/  IADD3.X R9, PT, PT, R0, UR9, R19, P0, P1 ;  /* 0x0000000900097c10 */ /* 0x001fe200087e2413 */
[----:B------:R-:W-:Y:S01]  /*13d0*/  USHF.L.U32 UR9, UR6, 0x15, URZ ;  /* 0x0000001506097899 */ /* 0x000fe200080006ff */
[C---:B------:R-:W-:Y:S01]  /*13e0*/  IMAD R0, R13.reuse, 0x8, R2 ;  /* 0x000000080d007824 */ /* 0x040fe200078e0202 */
[C---:B------:R-:W-:Y:S02]  /*13f0*/  LEA R94, P0, R2.reuse, R11, 0x1 ;  /* 0x0000000b025e7211 */ /* 0x040fe400078008ff */
[----:B------:R-:W-:Y:S01]  /*1400*/  ULOP3.LUT UR17, UR9, 0x600000, URZ, 0xc0, !UPT ;  /* 0x0060000009117892 */ /* 0x000fe2000f8ec0ff */
[----:B------:R-:W-:Y:S01]  /*1410*/  IMAD R3, R13, 0x8, R0 ;  /* 0x000000080d037824 */ /* 0x000fe200078e0200 */
[----:B------:R-:W-:Y:S02]  /*1420*/  LEA.HI.X.SX32 R95, R2, R9, 0x1, P0 ;  /* 0x00000009025f7211 */ /* 0x000fe400000f0eff */
[----:B------:R-:W-:Y:S01]  /*1430*/  UIADD3 UR9, UPT, UPT, UR7, UR17, URZ ;  /* 0x0000001107097290 */ /* 0x000fe2000fffe0ff */
[----:B------:R-:W-:-:S02]  /*1440*/  LEA R92, P1, R0, R11, 0x1 ;  /* 0x0000000b005c7211 */ /* 0x000fc400078208ff */
[----:B------:R-:W-:Y:S01]  /*1450*/  LEA R4, R13, R3, 0x4 ;  /* 0x000000030d047211 */ /* 0x000fe200078e20ff */
[----:B------:R-:W-:Y:S01]  /*1460*/  ULEA UR9, UR18, UR9, 0x3 ;  /* 0x0000000912097291 */ /* 0x000fe2000f8e18ff */
[----:B------:R-:W-:Y:S01]  /*1470*/  LEA.HI.X.SX32 R93, R0, R9, 0x1, P1 ;  /* 0x00000009005d7211 */ /* 0x000fe200008f0eff */
[----:B------:R0:W-:Y:S01]  /*1480*/  STL.64 [R1+0x138], R94 ;  /* 0x0001385e01007387 */ /* 0x0001e20000100a00 */
[-C--:B------:R-:W-:Y:S01]  /*1490*/  LEA R90, P0, R3, R11.reuse, 0x1 ;  /* 0x0000000b035a7211 */ /* 0x080fe200078008ff */
[----:B------:R-:W-:Y:S01]  /*14a0*/  IMAD R2, R13, 0x8, R4 ;  /* 0x000000080d027824 */ /* 0x000fe200078e0204 */
[C---:B------:R-:W-:Y:S01]  /*14b0*/  LEA R88, P1, R6.reuse, R11, 0x1 ;  /* 0x0000000b06587211 */ /* 0x040fe200078208ff */
[----:B------:R0:W-:Y:S01]  /*14c0*/  STL.64 [R1+0x130], R92 ;  /* 0x0001305c01007387 */ /* 0x0001e20000100a00 */
[-C--:B------:R-:W-:Y:S02]  /*14d0*/  LEA.HI.X.SX32 R91, R3, R9.reuse, 0x1, P0 ;  /* 0x00000009035b7211 */ /* 0x080fe400000f0eff */
[C---:B------:R-:W-:Y:S01]  /*14e0*/  LEA R0, R13.reuse, R2, 0x3 ;  /* 0x000000020d007211 */ /* 0x040fe200078e18ff */
[----:B------:R-:W-:Y:S01]  /*14f0*/  STTM.x32 tmem[UR9], RZ ;  /* 0x000000ff000079ed */ /* 0x000fe200082c0009 */
[----:B------:R-:W1:Y:S02]  /*1500*/  FENCE.VIEW.ASYNC.T ;  /* 0x00000000000073c6 */ /* 0x000e640000000200 */
[----:B-1----:R-:W-:Y:S01]  /*1510*/  BAR.SYNC.DEFER_BLOCKING 0x0 ;  /* 0x0000000000007b1d */ /* 0x002fe20000010000 */
[----:B------:R-:W-:Y:S01]  /*1520*/  LEA.HI.X.SX32 R89, R6, R9, 0x1, P1 ;  /* 0x0000000906597211 */ /* 0x000fe200008f0eff */
[----:B------:R-:W-:Y:S01]  /*1530*/  IMAD R5, R13, 0x10, R0 ;  /* 0x000000100d057824 */ /* 0x000fe200078e0200 */
[----:B------:R-:W-:-:S02]  /*1540*/  LEA R86, P0, R4, R11, 0x1 ;  /* 0x0000000b04567211 */ /* 0x000fc400078008ff */
[----:B------:R-:W-:Y:S01]  /*1550*/  LEA R84, P1, R2, R11, 0x1 ;  /* 0x0000000b02547211 */ /* 0x000fe200078208ff */
[C---:B------:R-:W-:Y:S01]  /*1560*/  IMAD R3, R13.reuse, 0x8, R5 ;  /* 0x000000080d037824 */ /* 0x040fe200078e0205 */
[-C--:B------:R-:W-:Y:S01]  /*1570*/  LEA.HI.X.SX32 R87, R4, R9.reuse, 0x1, P0 ;  /* 0x0000000904577211 */ /* 0x080fe200000f0eff */
[----:B------:R0:W-:Y:S01]  /*1580*/  STL.64 [R1+0x128], R90 ;  /* 0x0001285a01007387 */ /* 0x0001e20000100a00 */
[----:B------:R-:W-:Y:S02]  /*1590*/  LEA.HI.X.SX32 R85, R2, R9, 0x1, P1 ;  /* 0x0000000902557211 */ /* 0x000fe400008f0eff */
[C---:B------:R-:W-:Y:S01]  /*15a0*/  LEA R6, R13.reuse, R3, 0x3 ;  /* 0x000000030d067211 */ /* 0x040fe200078e18ff */
[----:B------:R0:W-:Y:S01]  /*15b0*/  STL.64 [R1+0x120], R88 ;  /* 0x0001205801007387 */ /* 0x0001e20000100a00 */
[----:B------:R-:W-:Y:S02]  /*15c0*/  LEA R82, P0, R0, R11, 0x1 ;  /* 0x0000000b00527211 */ /* 0x000fe400078008ff */
[-C--:B------:R-:W-:Y:S01]  /*15d0*/  LEA.HI.X.SX32 R81, R8, R9.reuse, 0x1, P2 ;  /* 0x0000000908517211 */ /* 0x080fe200010f0eff */
[----:B------:R-:W-:Y:S01]  /*15e0*/  IMAD R2, R13, 0x10, R6 ;  /* 0x000000100d027824 */ /* 0x000fe200078e0206 */
[----:B------:R-:W-:-:S02]  /*15f0*/  LEA.HI.X.SX32 R83, R0, R9, 0x1, P0 ;  /* 0x0000000900537211 */ /* 0x000fc400000f0eff */
[-C--:B------:R-:W-:Y:S01]  /*1600*/  LEA R74, P0, R6, R11.reuse, 0x1 ;  /* 0x0000000b064a7211 */ /* 0x080fe200078008ff */
[----:B------:R-:W-:Y:S01]  /*1610*/  IMAD R4, R13, 0x8, R2 ;  /* 0x000000080d047824 */ /* 0x000fe200078e0202 */
[-C--:B------:R-:W-:Y:S01]  /*1620*/  LEA R78, P1, R5, R11.reuse, 0x1 ;  /* 0x0000000b054e7211 */ /* 0x080fe200078208ff */
[----:B------:R0:W-:Y:S01]  /*1630*/  STL.64 [R1+0x100], R80 ;  /* 0x0001005001007387 */ /* 0x0001e20000100a00 */
[----:B------:R-:W-:-:S03]  /*1640*/  LEA R76, P2, R3, R11, 0x1 ;  /* 0x0000000b034c7211 */ /* 0x000fc600078408ff */
[----:B------:R-:W1:Y:S02]  /*1650*/  FENCE.VIEW.ASYNC.S ;  /* 0x00000000000073c6 */ /* 0x000e640000000000 */
[----:B-1----:R1:W2:Y:S01]  /*1660*/  @!UP2 SYNCS.EXCH.64 URZ, [UR16], UR12 ;  /* 0x0000000c10ffa5b2 */ /* 0x0022a20008000100 */
[-C--:B------:R-:W-:Y:S02]  /*1670*/  LEA.HI.X.SX32 R75, R6, R9.reuse, 0x1, P0 ;  /* 0x00000009064b7211 */ /* 0x080fe400000f0eff */
[----:B------:R-:W-:Y:S02]  /*1680*/  LEA R0, R13, R4, 0x3 ;  /* 0x000000040d007211 */ /* 0x000fe400078e18ff */
[----:B------:R-:W-:Y:S01]  /*1690*/  ISETP.LT.AND P0, PT, RZ, UR10, PT ;  /* 0x0000000aff007c0c */ /* 0x000fe2000bf01270 */
[----:B--2---:R-:W-:Y:S01]  /*16a0*/  BAR.SYNC.DEFER_BLOCKING 0x0 ;  /* 0x0000000000007b1d */ /* 0x004fe20000010000 */
[-C--:B------:R-:W-:Y:S02]  /*16b0*/  LEA.HI.X.SX32 R79, R5, R9.reuse, 0x1, P1 ;  /* 0x00000009054f7211 */ /* 0x080fe400008f0eff */
[----:B------:R-:W-:-:S02]  /*16c0*/  LEA.HI.X.SX32 R77, R3, R9, 0x1, P2 ;  /* 0x00000009034d7211 */ /* 0x000fc400010f0eff */
[-C--:B------:R-:W-:Y:S02]  /*16d0*/  LEA R70, P1, R2, R11.reuse, 0x1 ;  /* 0x0000000b02467211 */ /* 0x080fe400078208ff */
[----:B------:R-:W-:Y:S02]  /*16e0*/  LEA R68, P2, R4, R11, 0x1 ;  /* 0x0000000b04447211 */ /* 0x000fe400078408ff */
[----:B------:R-:W-:Y:S02]  /*16f0*/  LEA.HI.X.SX32 R73, R10, R9, 0x1, P3 ;  /* 0x000000090a497211 */ /* 0x000fe400018f0eff */
[----:B------:R-:W-:Y:S02]  /*1700*/  LEA R66, P3, R0, R11, 0x1 ;  /* 0x0000000b00427211 */ /* 0x000fe400078608ff */
[-C--:B------:R-:W-:Y:S01]  /*1710*/  LEA.HI.X.SX32 R65, R12, R9.reuse, 0x1, P4 ;  /* 0x000000090c417211 */ /* 0x080fe200020f0eff */
[----:B------:R0:W-:Y:S01]  /*1720*/  STL.64 [R1+0xe0], R72 ;  /* 0x0000e04801007387 */ /* 0x0001e20000100a00 */
[----:B------:R-:W-:-:S02]  /*1730*/  LEA.HI.X.SX32 R71, R2, R9, 0x1, P1 ;  /* 0x0000000902477211 */ /* 0x000fc400008f0eff */
[----:B------:R-:W-:Y:S01]  /*1740*/  LEA.HI.X.SX32 R69, R4, R9, 0x1, P2 ;  /* 0x0000000904457211 */ /* 0x000fe200010f0eff */
[----:B------:R0:W-:Y:S01]  /*1750*/  STL.64 [R1+0xc0], R64 ;  /* 0x0000c04001007387 */ /* 0x0001e20000100a00 */
[----:B------:R-:W-:Y:S02]  /*1760*/  PRMT R2, RZ, 0x7610, R2 ;  /* 0x00007610ff027816 */ /* 0x000fe40000000002 */
[----:B------:R-:W-:Y:S01]  /*1770*/  PRMT R4, RZ, 0x7610, R4 ;  /* 0x00007610ff047816 */ /* 0x000fe20000000004 */
[----:B------:R0:W-:Y:S01]  /*1780*/  STL.64 [R1+0x118], R86 ;  /* 0x0001185601007387 */ /* 0x0001e20000100a00 */
[----:B------:R-:W-:Y:S02]  /*1790*/  PRMT R6, RZ, 0x7610, R6 ;  /* 0x00007610ff067816 */ /* 0x000fe40000000006 */
[----:B------:R-:W-:Y:S01]  /*17a0*/  PRMT R8, RZ, 0x7610, R8 ;  /* 0x00007610ff087816 */ /* 0x000fe20000000008 */
[----:B------:R-:W2:Y:S01]  /*17b0*/  @P0 LDG.E.U16 R2, desc[UR20][R94.64] ;  /* 0x000000145e020981 */ /* 0x000ea2000c1e1500 */
[----:B------:R-:W-:-:S02]  /*17c0*/  PRMT R10, RZ, 0x7610, R10 ;  /* 0x00007610ff0a7816 */ /* 0x000fc4000000000a */
[----:B------:R-:W-:Y:S01]  /*17d0*/  PRMT R12, RZ, 0x7610, R12 ;  /* 0x00007610ff0c7816 */ /* 0x000fe2000000000c */
[----:B------:R-:W3:Y:S01]  /*17e0*/  @P0 LDG.E.U16 R4, desc[UR20][R92.64] ;  /* 0x000000145c040981 */ /* 0x000ee2000c1e1500 */
[----:B------:R-:W-:Y:S02]  /*17f0*/  PRMT R32, RZ, 0x7610, R32 ;  /* 0x00007610ff207816 */ /* 0x000fe40000000020 */
[----:B------:R-:W-:Y:S01]  /*1800*/  LEA.HI.X.SX32 R67, R0, R9, 0x1, P3 ;  /* 0x0000000900437211 */ /* 0x000fe200018f0eff */
[----:B------:R-:W4:Y:S04]  /*1810*/  @P0 LDG.E.U16 R6, desc[UR20][R90.64] ;  /* 0x000000145a060981 */ /* 0x000f28000c1e1500 */
        /* <DEDUP_REMOVED lines=13> */
[----:B------:R0:W-:Y:S04]  /*18f0*/  STL.64 [R1+0x110], R84 ;  /* 0x0001105401007387 */ /* 0x0001e80000100a00 */
[----:B------:R0:W-:Y:S01]  /*1900*/  STL.64 [R1+0x108], R82 ;  /* 0x0001085201007387 */ /* 0x0001e20000100a00 */
[----:B-1----:R-:W-:-:S04]  /*1910*/  @!UP1 UIADD3 UR12, UPT, UPT, -UR22, 0x100000, URZ ;  /* 0x00100000160c9890 */ /* 0x002fc8000fffe1ff */
[----:B------:R-:W-:Y:S02]  /*1920*/  @!UP1 USHF.L.U32 UR13, UR12, 0xb, URZ ;  /* 0x0000000b0c0d9899 */ /* 0x000fe400080006ff */
[----:B------:R-:W-:Y:S01]  /*1930*/  @!UP1 USHF.L.U32 UR12, UR12, 0x1, URZ ;  /* 0x000000010c0c9899 */ /* 0x000fe200080006ff */
[----:B------:R0:W-:Y:S01]  /*1940*/  STL.64 [R1+0xf8], R78 ;  /* 0x0000f84e01007387 */ /* 0x0001e20000100a00 */
[----:B------:R-:W-:-:S03]  /*1950*/  LOP3.LUT R0, R132, 0xff, RZ, 0xc0, !PT ;  /* 0x000000ff84007812 */ /* 0x000fc600078ec0ff */
[----:B------:R0:W-:Y:S04]  /*1960*/  STL.64 [R1+0xf0], R76 ;  /* 0x0000f04c01007387 */ /* 0x0001e80000100a00 */
[----:B------:R0:W-:Y:S04]  /*1970*/  STL.64 [R1+0xe8], R74 ;  /* 0x0000e84a01007387 */ /* 0x0001e80000100a00 */
[----:B------:R0:W-:Y:S04]  /*1980*/  STL.64 [R1+0xd8], R70 ;  /* 0x0000d84601007387 */ /* 0x0001e80000100a00 */
[----:B------:R0:W-:Y:S04]  /*1990*/  STL.64 [R1+0xd0], R68 ;  /* 0x0000d04401007387 */ /* 0x0001e80000100a00 */
[----:B------:R0:W-:Y:S01]  /*19a0*/  STL.64 [R1+0xc8], R66 ;  /* 0x0000c84201007387 */ /* 0x0001e20000100a00 */
[----:B------:R-:W-:Y:S01]  /*19b0*/  IMAD.SHL.U32 R0, R0, 0x2, RZ ;  /* 0x0000000200007824 */ /* 0x000fe200078e00ff */
[----:B------:R-:W-:-:S04]  /*19c0*/  @!UP1 UIADD3 UR22, UPT, UPT, -UR22, 0x100000, URZ ;  /* 0x0010000016169890 */ /* 0x000fc8000fffe1ff */
[----:B------:R-:W-:Y:S02]  /*19d0*/  @!UP1 USHF.L.U32 UR23, UR22, 0xb, URZ ;  /* 0x0000000b16179899 */ /* 0x000fe400080006ff */
[----:B------:R-:W-:Y:S01]  /*19e0*/  @!UP1 USHF.L.U32 UR22, UR22, 0x1, URZ ;  /* 0x0000000116169899 */ /* 0x000fe200080006ff */
[----:B------:R-:W-:Y:S01]  /*19f0*/  VOTEU.ALL UP2, P5 ;  /* 0x0000000000ff7886 */ /* 0x000fe20002840000 */
[----:B------:R-:W-:Y:S02]  /*1a00*/  SHF.R.U32.HI R3, RZ, 0x2, R7 ;  /* 0x00000002ff037819 */ /* 0x000fe40000011607 */
[----:B------:R-:W-:Y:S01]  /*1a10*/  ISETP.EQ.U32.AND P1, PT, RZ, UR6, P0 ;  /* 0x00000006ff007c0c */ /* 0x000fe20008722070 */
[----:B------:R-:W-:Y:S01]  /*1a20*/  UIADD3 UR11, UPT, UPT, UR7, 0x40, URZ ;  /* 0x00000040070b7890 */ /* 0x000fe2000fffe0ff */
[----:B------:R-:W-:Y:S01]  /*1a30*/  LOP3.LUT R3, R0, R3, RZ, 0x3c, !PT ;  /* 0x0000000300037212 */ /* 0x000fe200078e3cff */
[----:B------:R1:W0:Y:S01]  /*1a40*/  @!UP2 SYNCS.EXCH.64 URZ, [UR5+0xa008], UR12 ;  /* 0x00a0080c05ffa5b2 */ /* 0x0002220008000100 */
[----:B------:R-:W-:Y:S01]  /*1a50*/  VOTEU.ALL UP2, P5 ;  /* 0x0000000000ff7886 */ /* 0x000fe20002840000 */
[----:B------:R-:W-:-:S02]  /*1a60*/  UIADD3 UR14, UPT, UPT, UR5, 0x6000, URZ ;  /* 0x00006000050e7890 */ /* 0x000fc4000fffe0ff */
[----:B-1----:R-:W-:-:S04]  /*1a70*/  UIADD3 UR12, UPT, UPT, UR17, UR11, URZ ;  /* 0x0000000b110c7290 */ /* 0x002fc8000fffe0ff */
[----:B------:R-:W-:Y:S01]  /*1a80*/  ULEA UR12, UR18, UR12, 0x5 ;  /* 0x0000000c120c7291 */ /* 0x000fe2000f8e28ff */
[----:B--2---:R1:W-:Y:S04]  /*1a90*/  STS.U16 [R3+UR5+0x4000], R2 ;  /* 0x0040000203007988 */ /* 0x0043e80008000405 */
[----:B---3--:R1:W-:Y:S04]  /*1aa0*/  STS.U16 [R3+UR5+0x4200], R4 ;  /* 0x0042000403007988 */ /* 0x0083e80008000405 */
[----:B----4-:R1:W-:Y:S04]  /*1ab0*/  STS.U16 [R3+UR5+0x4400], R6 ;  /* 0x0044000603007988 */ /* 0x0103e80008000405 */
[----:B------:R1:W-:Y:S04]  /*1ac0*/  STS.U16 [R3+UR5+0x4600], R8 ;  /* 0x0046000803007988 */ /* 0x0003e80008000405 */
        /* <DEDUP_REMOVED lines=11> */
[----:B------:R1:W-:Y:S01]  /*1b80*/  STS.U16 [R3+UR5+0x5e00], R32 ;  /* 0x005e002003007988 */ /* 0x0003e20008000405 */
[----:B0-----:R0:W-:Y:S06]  /*1b90*/  MEMBAR.ALL.CTA ;  /* 0x0000000000007992 */ /* 0x0011ec0000008000 */
[----:B0-----:R-:W-:Y:S04]  /*1ba0*/  FENCE.VIEW.ASYNC.S ;  /* 0x00000000000073c6 */ /* 0x001fe80000000000 */
[----:B------:R-:W0:Y:S02]  /*1bb0*/  FENCE.VIEW.ASYNC.S ;  /* 0x00000000000073c6 */ /* 0x000e240000000000 */
[----:B0-----:R1:W0:Y:S02]  /*1bc0*/  @!UP2 SYNCS.EXCH.64 URZ, [UR5+0x6000], UR22 ;  /* 0x0060001605ffa5b2 */ /* 0x0012240008000100 */
[----:B0-----:R-:W-:Y:S06]  /*1bd0*/  BAR.SYNC.DEFER_BLOCKING 0x0 ;  /* 0x0000000000007b1d */ /* 0x001fec0000010000 */
[----:B-1----:R-:W-:Y:S05]  /*1be0*/  @!P1 BRA `(.L_x_6) ;  /* 0x00000000008c9947 */ /* 0x002fea0003800000 */
[----:B------:R-:W-:Y:S02]  /*1bf0*/  USHF.R.U32.HI UR26, URZ, 0x4, UR5 ;  /* 0x00000004ff1a7899 */ /* 0x000fe40008011605 */
[----:B------:R-:W-:Y:S02]  /*1c00*/  UIADD3 UR15, UPT, UPT, UR5, 0x4000, URZ ;  /* 0x00004000050f7890 */ /* 0x000fe4000fffe0ff */
[----:B------:R-:W-:Y:S02]  /*1c10*/  USGXT.U32 UR26, UR26, 0xe ;  /* 0x0000000e1a1a789a */ /* 0x000fe40008000000 */
[----:B------:R-:W-:Y:S02]  /*1c20*/  USHF.R.U32.HI UR15, URZ, 0x4, UR15 ;  /* 0x00000004ff0f7899 */ /* 0x000fe4000801160f */
[----:B------:R-:W-:Y:S01]  /*1c30*/  UIADD3 UR34, UP2, UPT, UR26, 0x1000080, URZ ;  /* 0x010000801a227890 */ /* 0x000fe2000ff5e0ff */
[----:B------:R-:W-:Y:S01]  /*1c40*/  UMOV UR13, URZ ;  /* 0x000000ff000d7c82 */ /* 0x000fe20008000000 */
[----:B------:R-:W-:-:S02]  /*1c50*/  USGXT.U32 UR22, UR15, 0xe ;  /* 0x0000000e0f16789a */ /* 0x000fc40008000000 */
[----:B------:R-:W-:Y:S01]  /*1c60*/  UIADD3.X UR35, UPT, UPT, UR13, 0x40004040, URZ, UP2, !UPT ;  /* 0x400040400d237890 */ /* 0x000fe200097fe4ff */
[----:B------:R-:W-:Y:S01]  /*1c70*/  UMOV UR24, 0xfffffffe ;  /* 0xfffffffe00187882 */ /* 0x000fe20000000000 */
[----:B------:R-:W-:Y:S01]  /*1c80*/  UMOV UR25, 0x7fffbfdf ;  /* 0x7fffbfdf00197882 */ /* 0x000fe20000000000 */
[----:B------:R-:W-:Y:S01]  /*1c90*/  UMOV UR23, URZ ;  /* 0x000000ff00177c82 */ /* 0x000fe20008000000 */
[----:B------:R-:W-:Y:S02]  /*1ca0*/  ULOP3.LUT UR26, UR26, 0x1000000, URZ, 0xfc, !UPT ;  /* 0x010000001a1a7892 */ /* 0x000fe4000f8efcff */
[----:B------:R-:W-:Y:S02]  /*1cb0*/  UIADD3.64 UR24, UPT, UPT, UR22, -UR24, URZ ;  /* 0x8000001816187297 */ /* 0x000fe4000fffe0ff */
[----:B------:R-:W-:Y:S02]  /*1cc0*/  UIADD3 UR30, UPT, UPT, UR7, 0xc0, URZ ;  /* 0x000000c0071e7890 */ /* 0x000fe4000fffe0ff */
[----:B------:R-:W-:-:S02]  /*1cd0*/  UIADD3.64 UR28, UPT, UPT, UR34, 0x180, URZ ;  /* 0x00000180221c7897 */ /* 0x000fc4000fffe0ff */
[----:B------:R-:W-:Y:S02]  /*1ce0*/  UIADD3 UR31, UPT, UPT, UR7, 0xc0, URZ ;  /* 0x000000c0071f7890 */ /* 0x000fe4000fffe0ff */
[----:B------:R-:W-:Y:S01]  /*1cf0*/  UIADD3.64 UR32, UPT, UPT, UR34, 0x200, URZ ;  /* 0x0000020022207897 */ /* 0x000fe2000fffe0ff */
[----:B------:R-:W-:Y:S01]  /*1d00*/  UMOV UR36, 0x0 ;  /* 0x0000000000247882 */ /* 0x000fe20000000000 */
[----:B------:R-:W-:Y:S01]  /*1d10*/  UMOV UR37, 0x8208010 ;  /* 0x0820801000257882 */ /* 0x000fe20000000000 */
[----:B------:R-:W-:Y:S01]  /*1d20*/  UMOV UR23, 0x80004020 ;  /* 0x8000402000177882 */ /* 0x000fe20000000000 */
[----:B------:R-:W-:Y:S01]  /*1d30*/  UMOV UR27, 0x40004040 ;  /* 0x40004040001b7882 */ /* 0x000fe20000000000 */
[----:B------:R-:W-:Y:S01]  /*1d40*/  UMOV UR38, 0x0 ;  /* 0x0000000000267882 */ /* 0x000fe20000000000 */
[----:B------:R-:W-:Y:S01]  /*1d50*/  UMOV UR39, 0x8208010 ;  /* 0x0820801000277882 */ /* 0x000fe20000000000 */
[----:B------:R-:W-:Y:S01]  /*1d60*/  UMOV UR40, 0x0 ;  /* 0x0000000000287882 */ /* 0x000fe20000000000 */
[----:B------:R-:W-:Y:S01]  /*1d70*/  UMOV UR41, 0x8208010 ;  /* 0x0820801000297882 */ /* 0x000fe20000000000 */
[----:B------:R-:W-:Y:S01]  /*1d80*/  UMOV UR15, URZ ;  /* 0x000000ff000f7c82 */ /* 0x000fe20008000000 */
[----:B------:R0:W-:Y:S01]  /*1d90*/  UTCHMMA gdesc[UR26], gdesc[UR22], tmem[UR11], tmem[UR36], idesc[UR37], !UPT ;  /* 0x00ff24161a0075ea */ /* 0x0001e2000f80000b */
[----:B------:R-:W-:Y:S01]  /*1da0*/  UMOV UR42, 0x0 ;  /* 0x00000000002a7882 */ /* 0x000fe20000000000 */
[----:B------:R-:W-:Y:S01]  /*1db0*/  UMOV UR43, 0x8208010 ;  /* 0x08208010002b7882 */ /* 0x000fe20000000000 */
[----:B------:R0:W-:Y:S01]  /*1dc0*/  UTCHMMA gdesc[UR34], gdesc[UR24], tmem[UR11], tmem[UR38], idesc[UR39], UPT ;  /* 0x00ff2618220075ea */ /* 0x0001e2000b80000b */
[----:B------:R-:W-:Y:S01]  /*1dd0*/  UMOV UR13, UR14 ;  /* 0x0000000e000d7c82 */ /* 0x000fe20008000000 */
[----:B------:R0:W-:Y:S01]  /*1de0*/  UTCHMMA gdesc[UR28], gdesc[UR22], tmem[UR30], tmem[UR40], idesc[UR41], !UPT ;  /* 0x00ff28161c0075ea */ /* 0x0001e2000f80001e */
[----:B------:R0:W-:Y:S01]  /*1df0*/  UTCHMMA gdesc[UR32], gdesc[UR24], tmem[UR31], tmem[UR42], idesc[UR43], UPT ;  /* 0x00ff2a18200075ea */ /* 0x0001e2000b80001f */
[----:B------:R0:W-:Y:S01]  /*1e00*/  UTCBAR [UR13], URZ ;  /* 0x000000ff0d0073e9 */ /* 0x0001e200080000ff */
[----:B------:R-:W-:Y:S01]  /*1e10*/  NOP ;  /* 0x0000000000007918 */ /* 0x000fe20000000000 */
.L_x_6:
[----:B------:R-:W-:Y:S05]  /*1e20*/  @!P0 BRA `(.L_x_7) ;  /* 0x0000000000088947 */ /* 0x000fea0003800000 */
[----:B------:R-:W1:Y:S02]  /*1e30*/  SYNCS.PHASECHK.TRANS64.TRYWAIT P2, [UR5+0x6000], RZ ;  /* 0x006000ffff0075a7 */ /* 0x000e640008041105 */
[----:B-1----:R-:W-:Y:S05]  /*1e40*/  @!P2 BRA `(.L_x_8) ;  /* 0x000000d800d4a947 */ /* 0x002fea0003800000 */
.L_x_7:
[----:B------:R-:W-:Y:S01]  /*1e50*/  BAR.SYNC.DEFER_BLOCKING 0x0 ;  /* 0x0000000000007b1d */ /* 0x000fe20000010000 */
[C---:B------:R-:W-:Y:S01]  /*1e60*/  ISETP.GT.AND P3, PT, R134.reuse, 0x1, PT ;  /* 0x000000018600780c */ /* 0x040fe20003f64270 */
[----:B------:R-:W-:Y:S01]  /*1e70*/  UISETP.GT.AND UP2, UPT, UR8, -0x1, UPT ;  /* 0xffffffff0800788c */ /* 0x000fe2000bf44270 */
[C---:B------:R-:W-:Y:S02]  /*1e80*/  ISETP.GT.AND P5, PT, R134.reuse, 0x2, PT ;  /* 0x000000028600780c */ /* 0x040fe40003fa4270 */
[C---:B------:R-:W-:Y:S01]  /*1e90*/  ISETP.GT.AND P4, PT, R134.reuse, 0x3, PT ;  /* 0x000000038600780c */ /* 0x040fe20003f84270 */
[----:B0-----:R-:W0:Y:S01]  /*1ea0*/  LDCU UR13, c[0x0][0x3a8] ;  /* 0x00007500ff0d77ac */ /* 0x001e220008000800 */
[----:B------:R-:W-:Y:S01]  /*1eb0*/  ISETP.GT.AND P2, PT, R134, RZ, PT ;  /* 0x000000ff8600720c */ /* 0x000fe20003f44270 */
[----:B------:R-:W0:Y:S01]  /*1ec0*/  LDTM.x128 R4, tmem[UR12] ;  /* 0x0000000c000479ee */ /* 0x000e2200083c0000 */
[----:B------:R-:W-:Y:S01]  /*1ed0*/  LOP3.LUT P6, RZ, R132, 0xff, RZ, 0xc0, !PT ;  /* 0x000000ff84ff7812 */ /* 0x000fe200078cc0ff */
[----:B------:R-:W1:-:S12]  /*1ee0*/  LDCU.64 UR22, c[0x0][0x3d0] ;  /* 0x00007a00ff1677ac */ /* 0x000e580008000a00 */
[----:B------:R-:W2:Y:S01]  /*1ef0*/  @!P6 SYNCS.CCTL.IV [UR5+0x6000] ;  /* 0x00600000ff00e9b1 */ /* 0x000ea20008000005 */
[----:B------:R-:W-:Y:S01]  /*1f00*/  NOP ;  /* 0x0000000000007918 */ /* 0x000fe20000000000 */
[----:B-1----:R-:W-:Y:S01]  /*1f10*/  UIMAD UR22, UR4, UR22, URZ ;  /* 0x00000016041672a4 */ /* 0x002fe2000f8e02ff */
[----:B0-----:R-:W-:Y:S01]  /*1f20*/  FMUL R169, R6, UR13 ;  /* 0x0000000d06a97c20 */ /* 0x001fe20008400000 */
[----:B------:R-:W-:Y:S01]  /*1f30*/  FMUL R156, R129, UR13 ;  /* 0x0000000d819c7c20 */ /* 0x000fe20008400000 */
[----:B------:R-:W-:Y:S01]  /*1f40*/  FMUL R167, R10, UR13 ;  /* 0x0000000d0aa77c20 */ /* 0x000fe20008400000 */
[----:B------:R-:W-:Y:S01]  /*1f50*/  FMUL R153, R126, UR13 ;  /* 0x0000000d7e997c20 */ /* 0x000fe20008400000 */
[----:B------:R-:W-:Y:S01]  /*1f60*/  FMUL R165, R14, UR13 ;  /* 0x0000000d0ea57c20 */ /* 0x000fe20008400000 */
[----:B------:R-:W-:Y:S01]  /*1f70*/  FSEL R129, R169, -INF , P3 ;  /* 0xff800000a9817808 */ /* 0x000fe20001800000 */
[----:B------:R-:W-:Y:S01]  /*1f80*/  FMUL R177, R5, UR13 ;  /* 0x0000000d05b17c20 */ /* 0x000fe20008400000 */
[----:B------:R-:W-:Y:S01]  /*1f90*/  ISETP.GT.AND P3, PT, R134, 0x5, PT ;  /* 0x000000058600780c */ /* 0x000fe20003f64270 */
[----:B------:R-:W-:Y:S01]  /*1fa0*/  FMUL R5, R7, UR13 ;  /* 0x0000000d07057c20 */ /* 0x000fe20008400000 */
[----:B------:R-:W-:Y:S01]  /*1fb0*/  FMUL R151, R124, UR13 ;  /* 0x0000000d7c977c20 */ /* 0x000fe20008400000 */
[----:B------:R-:W-:Y:S01]  /*1fc0*/  FMUL R163, R18, UR13 ;  /* 0x0000000d12a37c20 */ /* 0x000fe20008400000 */
[----:B------:R-:W-:Y:S01]  /*1fd0*/  FSEL R126, R167, -INF , P3 ;  /* 0xff800000a77e7808 */ /* 0x000fe20001800000 */
[----:B------:R-:W-:Y:S01]  /*1fe0*/  FMUL R7, R11, UR13 ;  /* 0x0000000d0b077c20 */ /* 0x000fe20008400000 */
[----:B------:R-:W-:Y:S01]  /*1ff0*/  ISETP.GT.AND P3, PT, R134, 0x9, PT ;  /* 0x000000098600780c */ /* 0x000fe20003f64270 */
[----:B------:R-:W-:Y:S01]  /*2000*/  FMUL R149, R122, UR13 ;  /* 0x0000000d7a957c20 */ /* 0x000fe20008400000 */
[----:B------:R-:W-:Y:S01]  /*2010*/  FSEL R5, R5, -INF , P5 ;  /* 0xff80000005057808 */ /* 0x000fe20002800000 */
[----:B------:R-:W-:Y:S01]  /*2020*/  FMUL R160, R22, UR13 ;  /* 0x0000000d16a07c20 */ /* 0x000fe20008400000 */
[----:B------:R-:W-:Y:S01]  /*2030*/  FSEL R124, R165, -INF , P3 ;  /* 0xff800000a57c7808 */ /* 0x000fe20001800000 */
[----:B------:R-:W-:Y:S01]  /*2040*/  FMUL R168, R8, UR13 ;  /* 0x0000000d08a87c20 */ /* 0x000fe20008400000 */
[C---:B------:R-:W-:Y:S01]  /*2050*/  ISETP.GT.AND P3, PT, R134.reuse, 0xd, PT ;  /* 0x0000000d8600780c */ /* 0x040fe20003f64270 */
[----:B------:R-:W-:Y:S01]  /*2060*/  FMUL R6, R9, UR13 ;  /* 0x0000000d09067c20 */ /* 0x000fe20008400000 */
[C---:B------:R-:W-:Y:S01]  /*2070*/  ISETP.GT.AND P5, PT, R134.reuse, 0x6, PT ;  /* 0x000000068600780c */ /* 0x040fe20003fa4270 */
[----:B------:R-:W-:Y:S01]  /*2080*/  FMUL R9, R15, UR13 ;  /* 0x0000000d0f097c20 */ /* 0x000fe20008400000 */
[----:B------:R-:W-:Y:S01]  /*2090*/  FSEL R122, R163, -INF , P3 ;  /* 0xff800000a37a7808 */ /* 0x000fe20001800000 */
[----:B------:R-:W-:Y:S01]  /*20a0*/  FMUL R146, R119, UR13 ;  /* 0x0000000d77927c20 */ /* 0x000fe20008400000 */
[----:B------:R-:W-:Y:S01]  /*20b0*/  ISETP.GT.AND P3, PT, R134, 0x11, PT ;  /* 0x000000118600780c */ /* 0x000fe20003f64270 */
        /* <DEDUP_REMOVED lines=43> */
[----:B------:R-:W-:Y:S01]  /*2370*/  PLOP3.LUT P3, PT, PT, PT, UP2, 0x80, 0x8 ;  /* 0x000000000008781c */ /* 0x000fe20003f6f028 */
        /* <DEDUP_REMOVED lines=9> */
[----:B------:R-:W-:Y:S01]  /*2410*/  FSEL R157, R179, -INF , P3 ;  /* 0xff800000b39d7808 */ /* 0x000fe20001800000 */
[----:B------:R-:W-:Y:S01]  /*2420*/  FMUL R161, R21, UR13 ;  /* 0x0000000d15a17c20 */ /* 0x000fe20008400000 */
[----:B------:R-:W-:Y:S01]  /*2430*/  FSEL R118, R159, -INF , P4 ;  /* 0xff8000009f767808 */ /* 0x000fe20002000000 */
[----:B------:R-:W-:Y:S01]  /*2440*/  FMUL R147, R120, UR13 ;  /* 0x0000000d78937c20 */ /* 0x000fe20008400000 */
[C---:B------:R-:W-:Y:S01]  /*2450*/  ISETP.GT.AND P4, PT, R134.reuse, 0x17, PT ;  /* 0x000000178600780c */ /* 0x040fe20003f84270 */
[----:B------:R-:W-:Y:S01]  /*2460*/  FMUL R14, R25, UR13 ;  /* 0x0000000d190e7c20 */ /* 0x000fe20008400000 */
[----:B------:R-:W-:Y:S01]  /*2470*/  ISETP.GT.AND P2, PT, R134, 0x4, PT ;  /* 0x000000048600780c */ /* 0x000fe20003f44270 */
[----:B------:R-:W-:Y:S01]  /*2480*/  FMUL R16, R29, UR13 ;  /* 0x0000000d1d107c20 */ /* 0x000fe20008400000 */
[----:B------:R-:W-:Y:S01]  /*2490*/  FMNMX3 R22, R157, R4, R129, !PT ;  /* 0x000000049d167276 */ /* 0x000fe20007800081 */
[----:B------:R-:W-:Y:S01]  /*24a0*/  FMUL R20, R32, UR13 ;  /* 0x0000000d20147c20 */ /* 0x000fe20008400000 */
[----:B------:R-:W-:Y:S01]  /*24b0*/  ISETP.GT.AND P5, PT, R134, 0x1a, PT ;  /* 0x0000001a8600780c */ /* 0x000fe20003fa4270 */
[----:B------:R-:W-:Y:S01]  /*24c0*/  FMUL R18, R33, UR13 ;  /* 0x0000000d21127c20 */ /* 0x000fe20008400000 */
[----:B------:R-:W-:Y:S01]  /*24d0*/  FSEL R115, R23, -INF , P4 ;  /* 0xff80000017737808 */ /* 0x000fe20002000000 */
[----:B------:R-:W-:Y:S01]  /*24e0*/  FMUL R140, R113, UR13 ;  /* 0x0000000d718c7c20 */ /* 0x000fe20008400000 */
[----:B------:R-:W-:Y:S01]  /*24f0*/  FSEL R6, R6, -INF , P2 ;  /* 0xff80000006067808 */ /* 0x000fe20001000000 */
[----:B------:R-:W-:Y:S01]  /*2500*/  FMUL R19, R36, UR13 ;  /* 0x0000000d24137c20 */ /* 0x000fe20008400000 */
[----:B------:R-:W-:Y:S01]  /*2510*/  FMNMX3 R23, R22, R5, R127, !PT ;  /* 0x0000000516177276 */ /* 0x000fe2000780007f */
        /* <DEDUP_REMOVED lines=9> */
[----:B------:R-:W-:Y:S01]  /*25b0*/  FSEL R111, R35, -INF , P5 ;  /* 0xff800000236f7808 */ /* 0x000fe20002800000 */
[----:B------:R-:W-:Y:S01]  /*25c0*/  FMUL R136, R109, UR13 ;  /* 0x0000000d6d887c20 */ /* 0x000fe20008400000 */
[----:B------:R-:W-:Y:S01]  /*25d0*/  FSEL R8, R8, -INF , P2 ;  /* 0xff80000008087808 */ /* 0x000fe20001000000 */
[----:B------:R-:W-:Y:S01]  /*25e0*/  FMUL R170, R43, UR13 ;  /* 0x0000000d2baa7c20 */ /* 0x000fe20008400000 */
[----:B------:R-:W-:Y:S01]  /*25f0*/  FMNMX3 R35, R34, R7, R125, !PT ;  /* 0x0000000722237276 */ /* 0x000fe2000780007d */
[----:B------:R-:W-:Y:S01]  /*2600*/  FMUL R173, R40, UR13 ;  /* 0x0000000d28ad7c20 */ /* 0x000fe20008400000 */
[----:B------:R-:W-:Y:S01]  /*2610*/  ISETP.GT.AND P2, PT, R134, 0xc, PT ;  /* 0x0000000c8600780c */ /* 0x000fe20003f44270 */
[----:B------:R-:W-:Y:S01]  /*2620*/  FMUL R133, R107, UR13 ;  /* 0x0000000d6b857c20 */ /* 0x000fe20008400000 */
[----:B------:R-:W-:Y:S01]  /*2630*/  FMNMX3 R34, R35, R8, R124, !PT ;  /* 0x0000000823227276 */ /* 0x000fe2000780007c */
        /* <DEDUP_REMOVED lines=43> */
[C---:B------:R-:W-:Y:S01]  /*28f0*/  ISETP.GT.AND P5, PT, R134.reuse, 0x21, PT ;  /* 0x000000218600780c */ /* 0x040fe20003fa4270 */
[----:B------:R-:W-:Y:S01]  /*2900*/  FMUL R63, R105, UR13 ;  /* 0x0000000d693f7c20 */ /* 0x000fe20008400000 */
[----:B------:R-:W-:Y:S01]  /*2910*/  FSEL R19, R19, -INF , P4 ;  /* 0xff80000013137808 */ /* 0x000fe20002000000 */
[----:B------:R-:W-:Y:S01]  /*2920*/  FMUL R53, R99, UR13 ;  /* 0x0000000d63357c20 */ /* 0x000fe20008400000 */
[----:B------:R-:W-:Y:S01]  /*2930*/  ISETP.GT.AND P4, PT, R134, 0x22, PT ;  /* 0x000000228600780c */ /* 0x000fe20003f84270 */
[----:B------:R-:W-:Y:S01]  /*2940*/  FMUL R58, R58, UR13 ;  /* 0x0000000d3a3a7c20 */ /* 0x000fe20008400000 */
[C---:B------:R-:W-:Y:S01]  /*2950*/  ISETP.GT.AND P2, PT, R134.reuse, 0x20, PT ;  /* 0x000000208600780c */ /* 0x040fe20003f44270 */
[----:B------:R-:W-:Y:S01]  /*2960*/  FMUL R32, R61, UR13 ;  /* 0x0000000d3d207c20 */ /* 0x000fe20008400000 */
[----:B------:R-:W-:Y:S01]  /*2970*/  FMNMX3 R34, R35, R18, R112, !PT ;  /* 0x0000001223227276 */ /* 0x000fe20007800070 */
        /* <DEDUP_REMOVED lines=55> */
[----:B------:R-:W-:Y:S01]  /*2cf0*/  ISETP.GT.AND P4, PT, R134, 0x32, PT ;  /* 0x000000328600780c */ /* 0x000fe20003f84270 */
[----:B------:R-:W-:Y:S01]  /*2d00*/  FMUL R84, R84, UR13 ;  /* 0x0000000d54547c20 */ /* 0x000fe20008400000 */
[----:B------:R-:W-:Y:S01]  /*2d10*/  ISETP.GT.AND P3, PT, R134, 0x2b, PT ;  /* 0x0000002b8600780c */ /* 0x000fe20003f64270 */
[----:B------:R-:W-:Y:S01]  /*2d20*/  FMUL R85, R85, UR13 ;  /* 0x0000000d55557c20 */ /* 0x000fe20008400000 */
[----:B------:R-:W-:Y:S01]  /*2d30*/  FSEL R105, R45, -INF , P2 ;  /* 0xff8000002d697808 */ /* 0x000fe20001000000 */
        /* <DEDUP_REMOVED lines=24> */
[----:B------:R-:W-:Y:S01]  /*2ec0*/  USHF.L.U32 UR13, UR22, 0x1, URZ ;  /* 0x00000001160d7899 */ /* 0x000fe200080006ff */
[----:B------:R-:W-:Y:S01]  /*2ed0*/  FSEL R26, R26, -INF , P2 ;  /* 0xff8000001a1a7808 */ /* 0x000fe20001000000 */
[----:B------:R-:W-:Y:S01]  /*2ee0*/  UIMAD.WIDE UR24, UR22, 0x2, URZ ;  /* 0x00000002161878a5 */ /* 0x000fe2000f8e02ff */
[----:B------:R-:W-:-:S02]  /*2ef0*/  ISETP.GT.AND P4, PT, R134, 0x3a, PT ;  /* 0x0000003a8600780c */ /* 0x000fc40003f84270 */
[----:B------:R-:W-:Y:S02]  /*2f00*/  FMNMX3 R45, R44, R25, R103, !PT ;  /* 0x000000192c2d7276 */ /* 0x000fe40007800067 */
[----:B------:R-:W-:Y:S02]  /*2f10*/  FSEL R41, R41, -INF , P5 ;  /* 0xff80000029297808 */ /* 0x000fe40002800000 */
[----:B------:R-:W-:Y:S02]  /*2f20*/  ISETP.GT.AND P2, PT, R134, 0x30, PT ;  /* 0x000000308600780c */ /* 0x000fe40003f44270 */
[----:B------:R-:W-:Y:S02]  /*2f30*/  FSEL R100, R52, -INF , P3 ;  /* 0xff80000034647808 */ /* 0x000fe40001800000 */
[----:B------:R-:W-:Y:S02]  /*2f40*/  ISETP.GT.AND P5, PT, R134, 0x3d, PT ;  /* 0x0000003d8600780c */ /* 0x000fe40003fa4270 */
[----:B------:R-:W-:-:S02]  /*2f50*/  FSEL R40, R40, -INF , P4 ;  /* 0xff80000028287808 */ /* 0x000fc40002000000 */
[----:B------:R-:W-:Y:S02]  /*2f60*/  FMNMX3 R45, R45, R26, R102, !PT ;  /* 0x0000001a2d2d7276 */ /* 0x000fe40007800066 */
[C---:B------:R-:W-:Y:S02]  /*2f70*/  ISETP.GT.AND P4, PT, R134.reuse, 0x3e, PT ;  /* 0x0000003e8600780c */ /* 0x040fe40003f84270 */
[----:B------:R-:W-:Y:S02]  /*2f80*/  ISETP.GT.AND P3, PT, R134, 0x33, PT ;  /* 0x000000338600780c */ /* 0x000fe40003f64270 */
[----:B------:R-:W-:Y:S02]  /*2f90*/  FSEL R28, R28, -INF , P2 ;  /* 0xff8000001c1c7808 */ /* 0x000fe40001000000 */
[----:B------:R-:W-:Y:S02]  /*2fa0*/  FSEL R81, R66, -INF , P5 ;  /* 0xff80000042517808 */ /* 0x000fe40002800000 */
[----:B------:R-:W-:-:S02]  /*2fb0*/  FMNMX3 R45, R45, R101, R100, !PT ;  /* 0x000000652d2d7276 */ /* 0x000fc40007800064 */
[C---:B------:R-:W-:Y:S02]  /*2fc0*/  ISETP.GT.AND P5, PT, R134.reuse, 0x41, PT ;  /* 0x000000418600780c */ /* 0x040fe40003fa4270 */
[----:B------:R-:W-:Y:S02]  /*2fd0*/  FSEL R35, R67, -INF , P4 ;  /* 0xff80000043237808 */ /* 0x000fe40002000000 */
[C---:B------:R-:W-:Y:S02]  /*2fe0*/  ISETP.GT.AND P4, PT, R134.reuse, 0x42, PT ;  /* 0x000000428600780c */ /* 0x040fe40003f84270 */
[----:B------:R-:W-:Y:S02]  /*2ff0*/  ISETP.GT.AND P2, PT, R134, 0x34, PT ;  /* 0x000000348600780c */ /* 0x000fe40003f44270 */
[----:B------:R-:W-:Y:S02]  /*3000*/  FSEL R98, R56, -INF , P3 ;  /* 0xff80000038627808 */ /* 0x000fe40001800000 */
[----:B------:R-:W-:-:S02]  /*3010*/  FMNMX3 R45, R45, R28, R99, !PT ;  /* 0x0000001c2d2d7276 */ /* 0x000fc40007800063 */
[----:B------:R-:W-:Y:S02]  /*3020*/  FSEL R78, R70, -INF , P5 ;  /* 0xff800000464e7808 */ /* 0x000fe40002800000 */
[C---:B------:R-:W-:Y:S02]  /*3030*/  ISETP.GT.AND P5, PT, R134.reuse, 0x45, PT ;  /* 0x000000458600780c */ /* 0x040fe40003fa4270 */
[----:B------:R-:W-:Y:S02]  /*3040*/  FSEL R37, R37, -INF , P4 ;  /* 0xff80000025257808 */ /* 0x000fe40002000000 */
[C---:B------:R-:W-:Y:S02]  /*3050*/  ISETP.GT.AND P4, PT, R134.reuse, 0x46, PT ;  /* 0x000000468600780c */ /* 0x040fe40003f84270 */
[----:B------:R-:W-:Y:S02]  /*3060*/  ISETP.GT.AND P3, PT, R134, 0x37, PT ;  /* 0x000000378600780c */ /* 0x000fe40003f64270 */
[----:B------:R-:W-:-:S02]  /*3070*/  FSEL R97, R57, -INF , P2 ;  /* 0xff80000039617808 */ /* 0x000fc40001000000 */
[----:B------:R-:W-:Y:S02]  /*3080*/  FMNMX3 R45, R45, R29, R98, !PT ;  /* 0x0000001d2d2d7276 */ /* 0x000fe40007800062 */
[----:B------:R-:W-:Y:S02]  /*3090*/  FSEL R75, R74, -INF , P5 ;  /* 0xff8000004a4b7808 */ /* 0x000fe40002800000 */
[----:B------:R-:W-:Y:S02]  /*30a0*/  FSEL R74, R0, -INF , P4 ;  /* 0xff800000004a7808 */ /* 0x000fe40002000000 */
[----:B------:R-:W-:Y:S02]  /*30b0*/  ISETP.GT.AND P2, PT, R134, 0x38, PT ;  /* 0x000000388600780c */ /* 0x000fe40003f44270 */
[----:B------:R-:W-:Y:S02]  /*30c0*/  FSEL R95, R60, -INF , P3 ;  /* 0xff8000003c5f7808 */ /* 0x000fe40001800000 */
[----:B------:R-:W-:-:S02]  /*30d0*/  FMNMX3 R0, R45, R97, R96, !PT ;  /* 0x000000612d007276 */ /* 0x000fc40007800060 */
[----:B------:R-:W-:Y:S02]  /*30e0*/  ISETP.GT.AND P3, PT, R134, 0x3b, PT ;  /* 0x0000003b8600780c */ /* 0x000fe40003f64270 */
[----:B------:R-:W-:Y:S02]  /*30f0*/  FSEL R32, R32, -INF , P2 ;  /* 0xff80000020207808 */ /* 0x000fe40001000000 */
[----:B------:R-:W-:Y:S02]  /*3100*/  FMNMX3 R0, R0, R31, R95, !PT ;  /* 0x0000001f00007276 */ /* 0x000fe4000780005f */
[----:B------:R-:W-:Y:S02]  /*3110*/  ISETP.GT.AND P2, PT, R134, 0x3c, PT ;  /* 0x0000003c8600780c */ /* 0x000fe40003f44270 */
[----:B------:R-:W-:Y:S02]  /*3120*/  FSEL R82, R64, -INF , P3 ;  /* 0xff80000040527808 */ /* 0x000fe40001800000 */
[----:B------:R-:W-:-:S02]  /*3130*/  FMNMX3 R45, R0, R32, R41, !PT ;  /* 0x00000020002d7276 */ /* 0x000fc40007800029 */
[C---:B------:R-:W-:Y:S02]  /*3140*/  ISETP.GT.AND P3, PT, R134.reuse, 0x3f, PT ;  /* 0x0000003f8600780c */ /* 0x040fe40003f64270 */
[----:B------:R-:W-:Y:S02]  /*3150*/  FSEL R34, R65, -INF , P2 ;  /* 0xff80000041227808 */ /* 0x000fe40001000000 */
[----:B------:R-:W-:Y:S02]  /*3160*/  FMNMX3 R45, R45, R40, R82, !PT ;  /* 0x000000282d2d7276 */ /* 0x000fe40007800052 */
[----:B------:R-:W-:Y:S02]  /*3170*/  ISETP.GT.AND P2, PT, R134, 0x40, PT ;  /* 0x000000408600780c */ /* 0x000fe40003f44270 */
[----:B------:R-:W-:Y:S02]  /*3180*/  FSEL R80, R68, -INF , P3 ;  /* 0xff80000044507808 */ /* 0x000fe40001800000 */
[----:B------:R-:W-:-:S02]  /*3190*/  FMNMX3 R45, R45, R34, R81, !PT ;  /* 0x000000222d2d7276 */ /* 0x000fc40007800051 */
[C---:B------:R-:W-:Y:S02]  /*31a0*/  ISETP.GT.AND P4, PT, R134.reuse, 0x4a, PT ;  /* 0x0000004a8600780c */ /* 0x040fe40003f84270 */
[----:B------:R-:W-:Y:S02]  /*31b0*/  ISETP.GT.AND P3, PT, R134, 0x43, PT ;  /* 0x000000438600780c */ /* 0x000fe40003f64270 */
[----:B------:R-:W-:Y:S02]  /*31c0*/  FSEL R79, R69, -INF , P2 ;  /* 0xff800000454f7808 */ /* 0x000fe40001000000 */
[----:B------:R-:W-:Y:S02]  /*31d0*/  FMNMX3 R45, R45, R35, R80, !PT ;  /* 0x000000232d2d7276 */ /* 0x000fe40007800050 */
[----:B------:R-:W-:Y:S02]  /*31e0*/  FSEL R70, R12, -INF , P4 ;  /* 0xff8000000c467808 */ /* 0x000fe40002000000 */
[----:B------:R-:W-:-:S02]  /*31f0*/  ISETP.GT.AND P2, PT, R134, 0x44, PT ;  /* 0x000000448600780c */ /* 0x000fc40003f44270 */
[----:B------:R-:W-:Y:S02]  /*3200*/  FSEL R77, R72, -INF , P3 ;  /* 0xff800000484d7808 */ /* 0x000fe40001800000 */
[----:B------:R-:W-:Y:S02]  /*3210*/  FMNMX3 R12, R45, R79, R78, !PT ;  /* 0x0000004f2d0c7276 */ /* 0x000fe4000780004e */
[----:B------:R-:W-:Y:S02]  /*3220*/  ISETP.GT.AND P3, PT, R134, 0x47, PT ;  /* 0x000000478600780c */ /* 0x000fe40003f64270 */
[----:B------:R-:W-:Y:S02]  /*3230*/  FSEL R38, R38, -INF , P2 ;  /* 0xff80000026267808 */ /* 0x000fe40001000000 */
[----:B------:R-:W-:Y:S02]  /*3240*/  FMNMX3 R12, R12, R37, R77, !PT ;  /* 0x000000250c0c7276 */ /* 0x000fe4000780004d */
[----:B------:R-:W-:-:S02]  /*3250*/  ISETP.GT.AND P2, PT, R134, 0x48, PT ;  /* 0x000000488600780c */ /* 0x000fc40003f44270 */
[----:B------:R-:W-:Y:S02]  /*3260*/  ISETP.GT.AND P5, PT, R134, 0x49, PT ;  /* 0x000000498600780c */ /* 0x000fe40003fa4270 */
[----:B------:R-:W-:Y:S02]  /*3270*/  FSEL R73, R73, -INF , P3 ;  /* 0xff80000049497808 */ /* 0x000fe40001800000 */
[----:B------:R-:W-:Y:S02]  /*3280*/  FMNMX3 R12, R12, R38, R75, !PT ;  /* 0x000000260c0c7276 */ /* 0x000fe4000780004b */
[----:B------:R-:W-:Y:S02]  /*3290*/  ISETP.GT.AND P3, PT, R134, 0x4b, PT ;  /* 0x0000004b8600780c */ /* 0x000fe40003f64270 */
[----:B------:R-:W-:Y:S02]  /*32a0*/  FSEL R72, R2, -INF , P2 ;  /* 0xff80000002487808 */ /* 0x000fe40001000000 */
[----:B------:R-:W-:-:S02]  /*32b0*/  FSEL R71, R71, -INF , P5 ;  /* 0xff80000047477808 */ /* 0x000fc40002800000 */
[----:B------:R-:W-:Y:S02]  /*32c0*/  FMNMX3 R12, R12, R74, R73, !PT ;  /* 0x0000004a0c0c7276 */ /* 0x000fe40007800049 */
[C---:B------:R-:W-:Y:S02]  /*32d0*/  ISETP.GT.AND P2, PT, R134.reuse, 0x4c, PT ;  /* 0x0000004c8600780c */ /* 0x040fe40003f44270 */
[----:B------:R-:W-:Y:S02]  /*32e0*/  ISETP.GT.AND P5, PT, R134, 0x4d, PT ;  /* 0x0000004d8600780c */ /* 0x000fe40003fa4270 */
[----:B------:R-:W-:Y:S02]  /*32f0*/  FSEL R69, R15, -INF , P3 ;  /* 0xff8000000f457808 */ /* 0x000fe40001800000 */
[----:B------:R-:W-:Y:S02]  /*3300*/  FMNMX3 R12, R12, R72, R71, !PT ;  /* 0x000000480c0c7276 */ /* 0x000fe40007800047 */
[----:B------:R-:W-:-:S02]  /*3310*/  ISETP.GT.AND P4, PT, R134, 0x4e, PT ;  /* 0x0000004e8600780c */ /* 0x000fc40003f84270 */
[----:B------:R-:W-:Y:S02]  /*3320*/  ISETP.GT.AND P3, PT, R134, 0x4f, PT ;  /* 0x0000004f8600780c */ /* 0x000fe40003f64270 */
[----:B------:R-:W-:Y:S02]  /*3330*/  FSEL R68, R21, -INF , P2 ;  /* 0xff80000015447808 */ /* 0x000fe40001000000 */
[----:B------:R-:W-:Y:S02]  /*3340*/  FSEL R44, R24, -INF , P5 ;  /* 0xff800000182c7808 */ /* 0x000fe40002800000 */
[----:B------:R-:W-:Y:S02]  /*3350*/  FMNMX3 R15, R12, R70, R69, !PT ;  /* 0x000000460c0f7276 */ /* 0x000fe40007800045 */
[C---:B------:R-:W-:Y:S02]  /*3360*/  ISETP.GT.AND P2, PT, R134.reuse, 0x50, PT ;  /* 0x000000508600780c */ /* 0x040fe40003f44270 */
[----:B------:R-:W-:-:S02]  /*3370*/  ISETP.GT.AND P5, PT, R134, 0x51, PT ;  /* 0x000000518600780c */ /* 0x000fc40003fa4270 */
[----:B------:R-:W-:Y:S02]  /*3380*/  FSEL R43, R43, -INF , P4 ;  /* 0xff8000002b2b7808 */ /* 0x000fe40002000000 */
[----:B------:R-:W-:Y:S02]  /*3390*/  FSEL R2, R84, -INF , P3 ;  /* 0xff80000054027808 */ /* 0x000fe40001800000 */
[----:B------:R-:W-:Y:S02]  /*33a0*/  FMNMX3 R15, R15, R68, R44, !PT ;  /* 0x000000440f0f7276 */ /* 0x000fe4000780002c */
[C---:B------:R-:W-:Y:S02]  /*33b0*/  ISETP.GT.AND P4, PT, R134.reuse, 0x52, PT ;  /* 0x000000528600780c */ /* 0x040fe40003f84270 */
[----:B------:R-:W-:Y:S02]  /*33c0*/  ISETP.GT.AND P3, PT, R134, 0x53, PT ;  /* 0x000000538600780c */ /* 0x000fe40003f64270 */
[----:B------:R-:W-:-:S02]  /*33d0*/  FSEL R0, R85, -INF , P2 ;  /* 0xff80000055007808 */ /* 0x000fc40001000000 */
[----:B------:R-:W-:Y:S02]  /*33e0*/  FSEL R94, R86, -INF , P5 ;  /* 0xff800000565e7808 */ /* 0x000fe40002800000 */
[----:B------:R-:W-:Y:S02]  /*33f0*/  FMNMX3 R15, R15, R43, R2, !PT ;  /* 0x0000002b0f0f7276 */ /* 0x000fe40007800002 */
[C---:B------:R-:W-:Y:S02]  /*3400*/  ISETP.GT.AND P2, PT, R134.reuse, 0x54, PT ;  /* 0x000000548600780c */ /* 0x040fe40003f44270 */
[----:B------:R-:W-:Y:S02]  /*3410*/  ISETP.GT.AND P5, PT, R134, 0x55, PT ;  /* 0x000000558600780c */ /* 0x000fe40003fa4270 */
[----:B------:R-:W-:Y:S02]  /*3420*/  FSEL R92, R87, -INF , P4 ;  /* 0xff800000575c7808 */ /* 0x000fe40002000000 */
        /* <DEDUP_REMOVED lines=8> */
[C---:B------:R-:W-:Y:S02]  /*34b0*/  ISETP.GT.AND P5, PT, R134.reuse, 0x59, PT ;  /* 0x000000598600780c */ /* 0x040fe40003fa4270 */
[----:B------:R-:W-:Y:S02]  /*34c0*/  FSEL R47, R47, -INF , P4 ;  /* 0xff8000002f2f7808 */ /* 0x000fe40002000000 */
        /* <DEDUP_REMOVED lines=28> */
[----:B------:R-:W-:Y:S02]  /*3690*/  ISETP.GT.AND P5, PT, R134, 0x65, PT ;  /* 0x000000658600780c */ /* 0x000fe40003fa4270 */
        /* <DEDUP_REMOVED lines=64> */
[----:B------:R-:W-:Y:S02]  /*3aa0*/  FSEL R48, R156, -INF , P2 ;  /* 0xff8000009c307808 */ /* 0x000fe40001000000 */
[----:B------:R-:W-:Y:S02]  /*3ab0*/  FSEL R51, R130, -INF , P5 ;  /* 0xff80000082337808 */ /* 0x000fe40002800000 */
[----:B------:R-:W-:Y:S02]  /*3ac0*/  FMNMX3 R76, R54, R42, R45, !PT ;  /* 0x0000002a364c7276 */ /* 0x000fe4000780002d */
[----:B------:R-:W-:Y:S02]  /*3ad0*/  FSEL R54, R131, -INF , P3 ;  /* 0xff80000083367808 */ /* 0x000fe40001800000 */
[----:B------:R-:W-:-:S04]  /*3ae0*/  FMNMX3 R131, R76, R48, R51, !PT ;  /* 0x000000304c837276 */ /* 0x000fc80007800033 */
[----:B------:R-:W-:-:S05]  /*3af0*/  FMNMX3 R76, R131, -INF , R54, !PT ;  /* 0xff800000834c7876 */ /* 0x000fca0007800036 */
[--C-:B------:R-:W-:Y:S01]  /*3b00*/  FADD R130, R4, -R76.reuse ;  /* 0x8000004c04827221 */ /* 0x100fe20000000000 */
[--C-:B------:R-:W-:Y:S01]  /*3b10*/  FADD R129, R129, -R76.reuse ;  /* 0x8000004c81817221 */ /* 0x100fe20000000000 */
[--C-:B------:R-:W-:Y:S01]  /*3b20*/  FADD R126, R126, -R76.reuse ;  /* 0x8000004c7e7e7221 */ /* 0x100fe20000000000 */
[--C-:B------:R-:W-:Y:S01]  /*3b30*/  FADD R125, R125, -R76.reuse ;  /* 0x8000004c7d7d7221 */ /* 0x100fe20000000000 */
[----:B------:R-:W-:Y:S01]  /*3b40*/  FMUL R130, R130, 1.4426950216293334961 ;  /* 0x3fb8aa3b82827820 */ /* 0x000fe20000400000 */
[----:B------:R-:W-:Y:S01]  /*3b50*/  FMUL R131, R129, 1.4426950216293334961 ;  /* 0x3fb8aa3b81837820 */ /* 0x000fe20000400000 */
[--C-:B------:R-:W-:Y:S01]  /*3b60*/  FADD R129, R5, -R76.reuse ;  /* 0x8000004c05817221 */ /* 0x100fe20000000000 */
[--C-:B------:R-:W-:Y:S01]  /*3b70*/  FADD R123, R123, -R76.reuse ;  /* 0x8000004c7b7b7221 */ /* 0x100fe20000000000 */
[----:B------:R0:W-:Y:S01]  /*3b80*/  MUFU.EX2 R148, R130 ;  /* 0x0000008200947308 */ /* 0x0001e20000000800 */
[--C-:B------:R-:W-:Y:S01]  /*3b90*/  FADD R122, R122, -R76.reuse ;  /* 0x8000004c7a7a7221 */ /* 0x100fe20000000000 */
[----:B------:R-:W-:Y:S01]  /*3ba0*/  FMUL R129, R129, 1.4426950216293334961 ;  /* 0x3fb8aa3b81817820 */ /* 0x000fe20000400000 */
[--C-:B------:R-:W-:Y:S01]  /*3bb0*/  FADD R119, R119, -R76.reuse ;  /* 0x8000004c77777221 */ /* 0x100fe20000000000 */
[--C-:B------:R-:W-:Y:S01]  /*3bc0*/  FADD R118, R118, -R76.reuse ;  /* 0x8000004c76767221 */ /* 0x100fe20000000000 */
[--C-:B------:R-:W-:Y:S01]  /*3bd0*/  FADD R115, R115, -R76.reuse ;  /* 0x8000004c73737221 */ /* 0x100fe20000000000 */
[--C-:B------:R-:W-:Y:S01]  /*3be0*/  FADD R114, R114, -R76.reuse ;  /* 0x8000004c72727221 */ /* 0x100fe20000000000 */
[--C-:B------:R-:W-:Y:S01]  /*3bf0*/  FADD R111, R111, -R76.reuse ;  /* 0x8000004c6f6f7221 */ /* 0x100fe20000000000 */
[----:B------:R1:W-:Y:S01]  /*3c00*/  MUFU.EX2 R147, R129 ;  /* 0x0000008100937308 */ /* 0x0003e20000000800 */
[----:B0-----:R-:W-:Y:S01]  /*3c10*/  FMUL R130, R126, 1.4426950216293334961 ;  /* 0x3fb8aa3b7e827820 */ /* 0x001fe20000400000 */
[--C-:B------:R-:W-:Y:S01]  /*3c20*/  FADD R126, R7, -R76.reuse ;  /* 0x8000004c077e7221 */ /* 0x100fe20000000000 */
[--C-:B------:R-:W-:Y:S01]  /*3c30*/  FADD R127, R127, -R76.reuse ;  /* 0x8000004c7f7f7221 */ /* 0x100fe20000000000 */
[--C-:B------:R-:W-:Y:S01]  /*3c40*/  FADD R107, R107, -R76.reuse ;  /* 0x8000004c6b6b7221 */ /* 0x100fe20000000000 */
[--C-:B------:R-:W-:Y:S01]  /*3c50*/  FADD R124, R124, -R76.reuse ;  /* 0x8000004c7c7c7221 */ /* 0x100fe20000000000 */
[----:B------:R-:W-:Y:S01]  /*3c60*/  FMUL R126, R126, 1.4426950216293334961 ;  /* 0x3fb8aa3b7e7e7820 */ /* 0x000fe20000400000 */
[----:B------:R-:W-:Y:S01]  /*3c70*/  FMUL R133, R127, 1.4426950216293334961 ;  /* 0x3fb8aa3b7f857820 */ /* 0x000fe20000400000 */
[----:B------:R-:W-:Y:S01]  /*3c80*/  MUFU.EX2 R5, R131 ;  /* 0x0000008300057308 */ /* 0x000fe20000000800 */
[----:B-1----:R-:W-:Y:S01]  /*3c90*/  FMUL R129, R125, 1.4426950216293334961 ;  /* 0x3fb8aa3b7d817820 */ /* 0x002fe20000400000 */
[--C-:B------:R-:W-:Y:S01]  /*3ca0*/  FADD R125, R8, -R76.reuse ;  /* 0x8000004c087d7221 */ /* 0x100fe20000000000 */
[--C-:B------:R-:W-:Y:S01]  /*3cb0*/  FADD R127, R6, -R76.reuse ;  /* 0x8000004c067f7221 */ /* 0x100fe20000000000 */
[--C-:B------:R-:W-:Y:S01]  /*3cc0*/  FADD R112, R112, -R76.reuse ;  /* 0x8000004c70707221 */ /* 0x100fe20000000000 */
[--C-:B------:R-:W-:Y:S01]  /*3cd0*/  FADD R108, R108, -R76.reuse ;  /* 0x8000004c6c6c7221 */ /* 0x100fe20000000000 */
[----:B------:R-:W-:Y:S01]  /*3ce0*/  FMUL R125, R125, 1.4426950216293334961 ;  /* 0x3fb8aa3b7d7d7820 */ /* 0x000fe20000400000 */
[----:B------:R-:W-:Y:S01]  /*3cf0*/  FMUL R127, R127, 1.4426950216293334961 ;  /* 0x3fb8aa3b7f7f7820 */ /* 0x000fe20000400000 */
[----:B------:R0:W-:Y:S01]  /*3d00*/  MUFU.EX2 R145, R126 ;  /* 0x0000007e00917308 */ /* 0x0001e20000000800 */
[----:B------:R-:W-:Y:S01]  /*3d10*/  FMUL R112, R112, 1.4426950216293334961 ;  /* 0x3fb8aa3b70707820 */ /* 0x000fe20000400000 */
[--C-:B------:R-:W-:Y:S01]  /*3d20*/  FADD R103, R103, -R76.reuse ;  /* 0x8000004c67677221 */ /* 0x100fe20000000000 */
        /* <DEDUP_REMOVED lines=9> */
[----:B------:R-:W-:Y:S01]  /*3dc0*/  FMUL R110, R110, 1.4426950216293334961 ;  /* 0x3fb8aa3b6e6e7820 */ /* 0x000fe20000400000 */
[--C-:B------:R-:W-:Y:S01]  /*3dd0*/  FADD R109, R109, -R76.reuse ;  /* 0x8000004c6d6d7221 */ /* 0x100fe20000000000 */
[----:B------:R-:W-:Y:S01]  /*3de0*/  FMUL R123, R123, 1.4426950216293334961 ;  /* 0x3fb8aa3b7b7b7820 */ /* 0x000fe20000400000 */
[----:B------:R-:W-:Y:S01]  /*3df0*/  FMUL R116, R116, 1.4426950216293334961 ;  /* 0x3fb8aa3b74747820 */ /* 0x000fe20000400000 */
[----:B------:R-:W-:Y:S01]  /*3e00*/  MUFU.EX2 R7, R130 ;  /* 0x0000008200077308 */ /* 0x000fe20000000800 */
[----:B-1----:R-:W-:Y:S01]  /*3e10*/  FMUL R125, R122, 1.4426950216293334961 ;  /* 0x3fb8aa3b7a7d7820 */ /* 0x002fe20000400000 */
[--C-:B------:R-:W-:Y:S01]  /*3e20*/  FADD R122, R11, -R76.reuse ;  /* 0x8000004c0b7a7221 */ /* 0x100fe20000000000 */
[--C-:B------:R-:W-:Y:S01]  /*3e30*/  FADD R113, R113, -R76.reuse ;  /* 0x8000004c71717221 */ /* 0x100fe20000000000 */
[----:B------:R-:W-:Y:S01]  /*3e40*/  FMUL R109, R109, 1.4426950216293334961 ;  /* 0x3fb8aa3b6d6d7820 */ /* 0x000fe20000400000 */
[--C-:B------:R-:W-:Y:S01]  /*3e50*/  FADD R96, R96, -R76.reuse ;  /* 0x8000004c60607221 */ /* 0x100fe20000000000 */
[----:B------:R-:W-:Y:S01]  /*3e60*/  FMUL R122, R122, 1.4426950216293334961 ;  /* 0x3fb8aa3b7a7a7820 */ /* 0x000fe20000400000 */
[--C-:B------:R-:W-:Y:S01]  /*3e70*/  FADD R41, R41, -R76.reuse ;  /* 0x8000004c29297221 */ /* 0x100fe20000000000 */
[----:B------:R0:W-:Y:S01]  /*3e80*/  MUFU.EX2 R142, R123 ;  /* 0x0000007b008e7308 */ /* 0x0001e20000000800 */
[--C-:B------:R-:W-:Y:S01]  /*3e90*/  FADD R40, R40, -R76.reuse ;  /* 0x8000004c28287221 */ /* 0x100fe20000000000 */
[--C-:B------:R-:W-:Y:S01]  /*3ea0*/  FADD R97, R97, -R76.reuse ;  /* 0x8000004c61617221 */ /* 0x100fe20000000000 */
[--C-:B------:R-:W-:Y:S01]  /*3eb0*/  FADD R98, R98, -R76.reuse ;  /* 0x8000004c62627221 */ /* 0x100fe20000000000 */
[--C-:B------:R-:W-:Y:S01]  /*3ec0*/  FADD R120, R120, -R76.reuse ;  /* 0x8000004c78787221 */ /* 0x100fe20000000000 */
[--C-:B------:R-:W-:Y:S01]  /*3ed0*/  FADD R106, R106, -R76.reuse ;  /* 0x8000004c6a6a7221 */ /* 0x100fe20000000000 */
[----:B------:R-:W-:Y:S01]  /*3ee0*/  FMUL R97, R97, 1.4426950216293334961 ;  /* 0x3fb8aa3b61617820 */ /* 0x000fe20000400000 */
[----:B------:R-:W-:Y:S01]  /*3ef0*/  FMUL R98, R98, 1.4426950216293334961 ;  /* 0x3fb8aa3b62627820 */ /* 0x000fe20000400000 */
[----:B------:R1:W-:Y:S01]  /*3f00*/  MUFU.EX2 R141, R122 ;  /* 0x0000007a008d7308 */ /* 0x0003e20000000800 */
[----:B0-----:R-:W-:Y:S01]  /*3f10*/  FMUL R123, R119, 1.4426950216293334961 ;  /* 0x3fb8aa3b777b7820 */ /* 0x001fe20000400000 */
[--C-:B------:R-:W-:Y:S01]  /*3f20*/  FADD R119, R13, -R76.reuse ;  /* 0x8000004c0d777221 */ /* 0x100fe20000000000 */
[--C-:B------:R-:W-:Y:S01]  /*3f30*/  FADD R81, R81, -R76.reuse ;  /* 0x8000004c51517221 */ /* 0x100fe20000000000 */
[----:B------:R-:W-:Y:S01]  /*3f40*/  FMUL R120, R120, 1.4426950216293334961 ;  /* 0x3fb8aa3b78787820 */ /* 0x000fe20000400000 */
[----:B------:R-:W-:Y:S01]  /*3f50*/  FMUL R106, R106, 1.4426950216293334961 ;  /* 0x3fb8aa3b6a6a7820 */ /* 0x000fe20000400000 */
[----:B------:R-:W-:Y:S01]  /*3f60*/  FMUL R119, R119, 1.4426950216293334961 ;  /* 0x3fb8aa3b77777820 */ /* 0x000fe20000400000 */
[--C-:B------:R-:W-:Y:S01]  /*3f70*/  FADD R157, R157, -R76.reuse ;  /* 0x8000004c9d9d7221 */ /* 0x100fe20000000000 */
[----:B------:R-:W-:Y:S01]  /*3f80*/  MUFU.EX2 R10, R126 ;  /* 0x0000007e000a7308 */ /* 0x000fe20000000800 */
[----:B-1----:R-:W-:Y:S01]  /*3f90*/  FMUL R122, R118, 1.4426950216293334961 ;  /* 0x3fb8aa3b767a7820 */ /* 0x002fe20000400000 */
[--C-:B------:R-:W-:Y:S01]  /*3fa0*/  FADD R118, R14, -R76.reuse ;  /* 0x8000004c0e767221 */ /* 0x100fe20000000000 */
[----:B------:R-:W-:Y:S01]  /*3fb0*/  FMUL R157, R157, 1.4426950216293334961 ;  /* 0x3fb8aa3b9d9d7820 */ /* 0x000fe20000400000 */
[--C-:B------:R-:W-:Y:S01]  /*3fc0*/  FADD R121, R121, -R76.reuse ;  /* 0x8000004c79797221 */ /* 0x100fe20000000000 */
[--C-:B------:R-:W-:Y:S01]  /*3fd0*/  FADD R105, R105, -R76.reuse ;  /* 0x8000004c69697221 */ /* 0x100fe20000000000 */
[----:B------:R-:W-:Y:S01]  /*3fe0*/  FMUL R118, R118, 1.4426950216293334961 ;  /* 0x3fb8aa3b76767820 */ /* 0x000fe20000400000 */
[--C-:B------:R-:W-:Y:S01]  /*3ff0*/  FADD R78, R78, -R76.reuse ;  /* 0x8000004c4e4e7221 */ /* 0x100fe20000000000 */
[----:B------:R0:W-:Y:S01]  /*4000*/  MUFU.EX2 R138, R119 ;  /* 0x00000077008a7308 */ /* 0x0001e20000000800 */
[----:B------:R-:W-:Y:S01]  /*4010*/  FMUL R121, R121, 1.4426950216293334961 ;  /* 0x3fb8aa3b79797820 */ /* 0x000fe20000400000 */
[----:B------:R-:W-:Y:S01]  /*4020*/  FMUL R105, R105, 1.4426950216293334961 ;  /* 0x3fb8aa3b69697820 */ /* 0x000fe20000400000 */
[----:B------:R-:W-:Y:S01]  /*4030*/  FMUL R78, R78, 1.4426950216293334961 ;  /* 0x3fb8aa3b4e4e7820 */ /* 0x000fe20000400000 */
[--C-:B------:R-:W-:Y:S01]  /*4040*/  FADD R77, R77, -R76.reuse ;  /* 0x8000004c4d4d7221 */ /* 0x100fe20000000000 */
[--C-:B------:R-:W-:Y:S01]  /*4050*/  FADD R75, R75, -R76.reuse ;  /* 0x8000004c4b4b7221 */ /* 0x100fe20000000000 */
[--C-:B------:R-:W-:Y:S01]  /*4060*/  FADD R102, R102, -R76.reuse ;  /* 0x8000004c66667221 */ /* 0x100fe20000000000 */
[--C-:B------:R-:W-:Y:S01]  /*4070*/  FADD R117, R117, -R76.reuse ;  /* 0x8000004c75757221 */ /* 0x100fe20000000000 */
[----:B------:R1:W-:Y:S01]  /*4080*/  MUFU.EX2 R137, R118 ;  /* 0x0000007600897308 */ /* 0x0003e20000000800 */
[----:B0-----:R-:W-:Y:S01]  /*4090*/  FMUL R119, R115, 1.4426950216293334961 ;  /* 0x3fb8aa3b73777820 */ /* 0x001fe20000400000 */
[--C-:B------:R-:W-:Y:S01]  /*40a0*/  FADD R115, R16, -R76.reuse ;  /* 0x8000004c10737221 */ /* 0x100fe20000000000 */
[----:B------:R-:W-:Y:S01]  /*40b0*/  FMUL R102, R102, 1.4426950216293334961 ;  /* 0x3fb8aa3b66667820 */ /* 0x000fe20000400000 */
[--C-:B------:R-:W-:Y:S01]  /*40c0*/  FADD R101, R101, -R76.reuse ;  /* 0x8000004c65657221 */ /* 0x100fe20000000000 */
[--C-:B------:R-:W-:Y:S01]  /*40d0*/  FADD R74, R74, -R76.reuse ;  /* 0x8000004c4a4a7221 */ /* 0x100fe20000000000 */
[----:B------:R-:W-:Y:S01]  /*40e0*/  FMUL R115, R115, 1.4426950216293334961 ;  /* 0x3fb8aa3b73737820 */ /* 0x000fe20000400000 */
[----:B------:R-:W-:Y:S01]  /*40f0*/  FMUL R117, R117, 1.4426950216293334961 ;  /* 0x3fb8aa3b75757820 */ /* 0x000fe20000400000 */
[----:B------:R0:W-:Y:S01]  /*4100*/  MUFU.EX2 R146, R127 ;  /* 0x0000007f00927308 */ /* 0x0001e20000000800 */
[----:B-1----:R-:W-:Y:S01]  /*4110*/  FMUL R118, R114, 1.4426950216293334961 ;  /* 0x3fb8aa3b72767820 */ /* 0x002fe20000400000 */
[--C-:B------:R-:W-:Y:S01]  /*4120*/  FADD R114, R17, -R76.reuse ;  /* 0x8000004c11727221 */ /* 0x100fe20000000000 */
[--C-:B------:R-:W-:Y:S01]  /*4130*/  FADD R73, R73, -R76.reuse ;  /* 0x8000004c49497221 */ /* 0x100fe20000000000 */
[----:B------:R-:W-:Y:S01]  /*4140*/  FMUL R101, R101, 1.4426950216293334961 ;  /* 0x3fb8aa3b65657820 */ /* 0x000fe20000400000 */
[----:B------:R-:W-:Y:S01]  /*4150*/  FMUL R74, R74, 1.4426950216293334961 ;  /* 0x3fb8aa3b4a4a7820 */ /* 0x000fe20000400000 */
[----:B------:R-:W-:Y:S01]  /*4160*/  FMUL R114, R114, 1.4426950216293334961 ;  /* 0x3fb8aa3b72727820 */ /* 0x000fe20000400000 */
        /* <DEDUP_REMOVED lines=8> */
[--C-:B------:R-:W-:Y:S01]  /*41f0*/  FADD R44, R44, -R76.reuse ;  /* 0x8000004c2c2c7221 */ /* 0x100fe20000000000 */
[----:B------:R0:W-:Y:S01]  /*4200*/  MUFU.EX2 R130, R114 ;  /* 0x0000007200827308 */ /* 0x0001e20000000800 */
[----:B-1----:R-:W-:Y:S01]  /*4210*/  FMUL R115, R111, 1.4426950216293334961 ;  /* 0x3fb8aa3b6f737820 */ /* 0x002fe20000400000 */
[--C-:B------:R-:W-:Y:S01]  /*4220*/  FADD R111, R19, -R76.reuse ;  /* 0x8000004c136f7221 */ /* 0x100fe20000000000 */
[----:B------:R-:W-:Y:S01]  /*4230*/  FMUL R70, R70, 1.4426950216293334961 ;  /* 0x3fb8aa3b46467820 */ /* 0x000fe20000400000 */
[----:B------:R-:W-:Y:S01]  /*4240*/  FMUL R69, R69, 1.4426950216293334961 ;  /* 0x3fb8aa3b45457820 */ /* 0x000fe20000400000 */
[--C-:B------:R-:W-:Y:S01]  /*4250*/  FADD R2, R2, -R76.reuse ;  /* 0x8000004c02027221 */ /* 0x100fe20000000000 */
[--C-:B------:R-:W-:Y:S01]  /*4260*/  FADD R0, R0, -R76.reuse ;  /* 0x8000004c00007221 */ /* 0x100fe20000000000 */
[--C-:B------:R-:W-:Y:S01]  /*4270*/  FADD R68, R68, -R76.reuse ;  /* 0x8000004c44447221 */ /* 0x100fe20000000000 */
[----:B------:R-:W-:Y:S01]  /*4280*/  MUFU.EX2 R9, R127 ;  /* 0x0000007f00097308 */ /* 0x000fe20000000800 */
[----:B0-----:R-:W-:Y:S01]  /*4290*/  FMUL R114, R111, 1.4426950216293334961 ;  /* 0x3fb8aa3b6f727820 */ /* 0x001fe20000400000 */
[----:B------:R-:W-:Y:S01]  /*42a0*/  FADD R111, R20, -R76 ;  /* 0x8000004c146f7221 */ /* 0x000fe20000000000 */
[----:B------:R-:W-:Y:S01]  /*42b0*/  FMUL R149, R0, 1.4426950216293334961 ;  /* 0x3fb8aa3b00957820 */ /* 0x000fe20000400000 */
[----:B------:R-:W-:Y:S01]  /*42c0*/  FMUL R68, R68, 1.4426950216293334961 ;  /* 0x3fb8aa3b44447820 */ /* 0x000fe20000400000 */
[----:B------:R-:W-:Y:S01]  /*42d0*/  PRMT R0, RZ, 0x7610, R0 ;  /* 0x00007610ff007816 */ /* 0x000fe20000000000 */
[----:B------:R-:W-:-:S02]  /*42e0*/  FMUL R111, R111, 1.4426950216293334961 ;  /* 0x3fb8aa3b6f6f7820 */ /* 0x000fc40000400000 */
[----:B------:R-:W-:Y:S08]  /*42f0*/  MUFU.EX2 R14, R122 ;  /* 0x0000007a000e7308 */ /* 0x000ff00000000800 */
[----:B------:R0:W-:Y:S08]  /*4300*/  MUFU.EX2 R126, R111 ;  /* 0x0000006f007e7308 */ /* 0x0001f00000000800 */
[----:B------:R1:W-:Y:S01]  /*4310*/  MUFU.EX2 R127, R112 ;  /* 0x00000070007f7308 */ /* 0x0003e20000000800 */
[----:B0-----:R-:W-:Y:S01]  /*4320*/  FMUL R111, R107, 1.4426950216293334961 ;  /* 0x3fb8aa3b6b6f7820 */ /* 0x001fe20000400000 */
[----:B------:R-:W-:-:S04]  /*4330*/  FADD R107, R23, -R76 ;  /* 0x8000004c176b7221 */ /* 0x000fc80000000000 */
[----:B------:R-:W-:Y:S02]  /*4340*/  FMUL R107, R107, 1.4426950216293334961 ;  /* 0x3fb8aa3b6b6b7820 */ /* 0x000fe40000400000 */
[----:B------:R-:W-:Y:S01]  /*4350*/  MUFU.EX2 R13, R123 ;  /* 0x0000007b000d7308 */ /* 0x000fe20000000800 */
[----:B-1----:R-:W-:Y:S01]  /*4360*/  FMUL R112, R108, 1.4426950216293334961 ;  /* 0x3fb8aa3b6c707820 */ /* 0x002fe20000400000 */
[----:B------:R-:W-:-:S04]  /*4370*/  FADD R108, R22, -R76 ;  /* 0x8000004c166c7221 */ /* 0x000fc80000000000 */
[----:B------:R-:W-:Y:S02]  /*4380*/  FMUL R108, R108, 1.4426950216293334961 ;  /* 0x3fb8aa3b6c6c7820 */ /* 0x000fe40000400000 */
[----:B------:R0:W-:Y:S08]  /*4390*/  MUFU.EX2 R122, R107 ;  /* 0x0000006b007a7308 */ /* 0x0001f00000000800 */
[----:B------:R-:W-:Y:S01]  /*43a0*/  MUFU.EX2 R17, R118 ;  /* 0x0000007600117308 */ /* 0x000fe20000000800 */
[----:B0-----:R-:W-:Y:S01]  /*43b0*/  FMUL R107, R103, 1.4426950216293334961 ;  /* 0x3fb8aa3b676b7820 */ /* 0x001fe20000400000 */
[----:B------:R-:W-:-:S04]  /*43c0*/  FADD R103, R26, -R76 ;  /* 0x8000004c1a677221 */ /* 0x000fc80000000000 */
[----:B------:R-:W-:Y:S02]  /*43d0*/  FMUL R103, R103, 1.4426950216293334961 ;  /* 0x3fb8aa3b67677820 */ /* 0x000fe40000400000 */
        /* <DEDUP_REMOVED lines=17> */
[----:B------:R-:W-:-:S06]  /*44f0*/  FADD R95, R32, -R76 ;  /* 0x8000004c205f7221 */ /* 0x000fcc0000000000 */
[----:B------:R0:W-:Y:S08]  /*4500*/  MUFU.EX2 R124, R110 ;  /* 0x0000006e007c7308 */ /* 0x0001f00000000800 */
[----:B------:R1:W-:Y:S01]  /*4510*/  MUFU.EX2 R136, R116 ;  /* 0x0000007400887308 */ /* 0x0003e20000000800 */
[----:B0-----:R-:W-:Y:S01]  /*4520*/  FMUL R110, R95, 1.4426950216293334961 ;  /* 0x3fb8aa3b5f6e7820 */ /* 0x001fe20000400000 */
[----:B------:R-:W-:-:S02]  /*4530*/  FADD R95, R82, -R76 ;  /* 0x8000004c525f7221 */ /* 0x000fc40000000000 */
[----:B------:R-:W0:Y:S04]  /*4540*/  LDC R82, c[0x0][0x3d8] ;  /* 0x0000f600ff527b82 */ /* 0x000e280000000800 */
[----:B------:R-:W-:Y:S01]  /*4550*/  MUFU.EX2 R19, R115 ;  /* 0x0000007300137308 */ /* 0x000fe20000000800 */
[----:B-1----:R-:W-:Y:S01]  /*4560*/  FMUL R116, R113, 1.4426950216293334961 ;  /* 0x3fb8aa3b71747820 */ /* 0x002fe20000400000 */
[----:B------:R-:W-:-:S04]  /*4570*/  FADD R113, R18, -R76 ;  /* 0x8000004c12717221 */ /* 0x000fc80000000000 */
[----:B------:R-:W-:Y:S02]  /*4580*/  FMUL R113, R113, 1.4426950216293334961 ;  /* 0x3fb8aa3b71717820 */ /* 0x000fe40000400000 */
[----:B------:R-:W-:Y:S08]  /*4590*/  MUFU.EX2 R11, R125 ;  /* 0x0000007d000b7308 */ /* 0x000ff00000000800 */
[----:B------:R1:W-:Y:S08]  /*45a0*/  MUFU.EX2 R115, R100 ;  /* 0x0000006400737308 */ /* 0x0003f00000000800 */
[----:B------:R3:W-:Y:S01]  /*45b0*/  MUFU.EX2 R125, R109 ;  /* 0x0000006d007d7308 */ /* 0x0007e20000000800 */
[----:B-1----:R-:W-:Y:S01]  /*45c0*/  FMUL R100, R96, 1.4426950216293334961 ;  /* 0x3fb8aa3b60647820 */ /* 0x002fe20000400000 */
[----:B------:R-:W-:-:S04]  /*45d0*/  FADD R96, R31, -R76 ;  /* 0x8000004c1f607221 */ /* 0x000fc80000000000 */
[----:B------:R-:W-:Y:S02]  /*45e0*/  FMUL R96, R96, 1.4426950216293334961 ;  /* 0x3fb8aa3b60607820 */ /* 0x000fe40000400000 */
[----:B------:R1:W-:Y:S01]  /*45f0*/  MUFU.EX2 R25, R108 ;  /* 0x0000006c00197308 */ /* 0x0003e20000000800 */
[----:B---3--:R-:W-:-:S07]  /*4600*/  FMUL R109, R40, 1.4426950216293334961 ;  /* 0x3fb8aa3b286d7820 */ /* 0x008fce0000400000 */
[----:B------:R-:W-:Y:S01]  /*4610*/  MUFU.EX2 R8, R129 ;  /* 0x0000008100087308 */ /* 0x000fe20000000800 */
[----:B-1----:R-:W-:Y:S02]  /*4620*/  FMUL R108, R41, 1.4426950216293334961 ;  /* 0x3fb8aa3b296c7820 */ /* 0x002fe40000400000 */
[----:B------:R-:W1:Y:S05]  /*4630*/  LDC.64 R40, c[0x0][0x390] ;  /* 0x0000e400ff287b82 */ /* 0x000e6a0000000a00 */
[----:B------:R-:W-:Y:S08]  /*4640*/  MUFU.EX2 R129, R113 ;  /* 0x0000007100817308 */ /* 0x000ff00000000800 */
[----:B------:R-:W-:Y:S08]  /*4650*/  MUFU.EX2 R23, R111 ;  /* 0x0000006f00177308 */ /* 0x000ff00000000800 */
[----:B------:R3:W-:Y:S08]  /*4660*/  MUFU.EX2 R113, R97 ;  /* 0x0000006100717308 */ /* 0x0007f00000000800 */
[----:B------:R4:W-:Y:S01]  /*4670*/  MUFU.EX2 R111, R96 ;  /* 0x00000060006f7308 */ /* 0x0009e20000000800 */
[----:B---3--:R-:W-:Y:S01]  /*4680*/  FMUL R97, R95, 1.4426950216293334961 ;  /* 0x3fb8aa3b5f617820 */ /* 0x008fe20000400000 */
[----:B------:R-:W-:-:S06]  /*4690*/  LOP3.LUT R95, R132, 0x7f, RZ, 0xc0, !PT ;  /* 0x0000007f845f7812 */ /* 0x000fcc00078ec0ff */
[----:B------:R-:W-:Y:S01]  /*46a0*/  MUFU.EX2 R22, R112 ;  /* 0x0000007000167308 */ /* 0x000fe20000000800 */
[----:B----4-:R-:W-:-:S07]  /*46b0*/  FADD R96, R34, -R76 ;  /* 0x8000004c22607221 */ /* 0x010fce0000000000 */
[----:B------:R3:W-:Y:S08]  /*46c0*/  MUFU.EX2 R112, R98 ;  /* 0x0000006200707308 */ /* 0x0007f00000000800 */
[----:B------:R4:W-:Y:S01]  /*46d0*/  MUFU.EX2 R26, R107 ;  /* 0x0000006b001a7308 */ /* 0x0009e20000000800 */
[----:B---3--:R-:W-:-:S07]  /*46e0*/  SHF.R.U32.HI R98, RZ, 0x7, R132 ;  /* 0x00000007ff627819 */ /* 0x008fce0000011684 */
[----:B------:R3:W-:Y:S01]  /*46f0*/  MUFU.EX2 R34, R97 ;  /* 0x0000006100227308 */ /* 0x0007e20000000800 */
[----:B----4-:R-:W-:Y:S01]  /*4700*/  FMUL R107, R96, 1.4426950216293334961 ;  /* 0x3fb8aa3b606b7820 */ /* 0x010fe20000400000 */
[----:B------:R-:W-:Y:S01]  /*4710*/  IMAD R96, R95, UR23, RZ ;  /* 0x000000175f607c24 */ /* 0x000fe2000f8e02ff */
[----:B------:R-:W-:Y:S01]  /*4720*/  SGXT.U32 R95, R98, 0x1 ;  /* 0x00000001625f781a */ /* 0x000fe20000000000 */
[----:B------:R-:W-:Y:S02]  /*4730*/  FMUL R98, R81, 1.4426950216293334961 ;  /* 0x3fb8aa3b51627820 */ /* 0x000fe40000400000 */
[C---:B------:R-:W-:Y:S02]  /*4740*/  IMAD.SHL.U32 R81, R96.reuse, 0x2, RZ ;  /* 0x0000000260517824 */ /* 0x040fe400078e00ff */
[----:B0-----:R-:W-:Y:S02]  /*4750*/  IMAD R95, R95, R82, RZ ;  /* 0x000000525f5f7224 */ /* 0x001fe400078e02ff */
[----:B---3--:R-:W-:Y:S01]  /*4760*/  FADD R97, R35, -R76 ;  /* 0x8000004c23617221 */ /* 0x008fe20000000000 */
[----:B------:R-:W-:Y:S01]  /*4770*/  MUFU.EX2 R140, R120 ;  /* 0x00000078008c7308 */ /* 0x000fe20000000800 */
[----:B------:R-:W-:Y:S01]  /*4780*/  IMAD.HI R96, R96, 0x2, RZ ;  /* 0x0000000260607827 */ /* 0x000fe200078e02ff */
[----:B-1----:R-:W-:-:S03]  /*4790*/  IADD3 R81, P2, P3, R81, UR13, R40 ;  /* 0x0000000d51517c10 */ /* 0x002fc6000fb5e028 */
[----:B------:R-:W-:Y:S01]  /*47a0*/  FADD R40, R80, -R76 ;  /* 0x8000004c50287221 */ /* 0x000fe20000000000 */
[----:B------:R-:W-:Y:S02]  /*47b0*/  IADD3.X R80, PT, PT, R96, UR25, R41, P2, P3 ;  /* 0x0000001960507c10 */ /* 0x000fe400097e6429 */
[----:B------:R0:W-:Y:S01]  /*47c0*/  MUFU.EX2 R120, R106 ;  /* 0x0000006a00787308 */ /* 0x0001e20000000800 */
[----:B------:R-:W-:-:S04]  /*47d0*/  LEA R210, P2, R95, R81, 0x1 ;  /* 0x000000515fd27211 */ /* 0x000fc800078408ff */
[----:B------:R-:W-:-:S03]  /*47e0*/  LEA.HI.X.SX32 R211, R95, R80, 0x1, P2 ;  /* 0x000000505fd37211 */ /* 0x000fc600010f0eff */
[----:B------:R1:W-:Y:S01]  /*47f0*/  MUFU.EX2 R28, R104 ;  /* 0x00000068001c7308 */ /* 0x0003e20000000800 */
[----:B0-----:R-:W-:Y:S01]  /*4800*/  FMUL R106, R97, 1.4426950216293334961 ;  /* 0x3fb8aa3b616a7820 */ /* 0x001fe20000400000 */
[C---:B------:R-:W-:Y:S01]  /*4810*/  LEA R97, R82.reuse, R95, 0x1 ;  /* 0x0000005f52617211 */ /* 0x040fe200078e08ff */
[----:B------:R0:W-:Y:S03]  /*4820*/  STL.64 [R1+0xb8], R210 ;  /* 0x0000b8d201007387 */ /* 0x0001e60000100a00 */
[-C--:B------:R-:W-:Y:S01]  /*4830*/  LEA R202, P3, R97, R81.reuse, 0x1 ;  /* 0x0000005161ca7211 */ /* 0x080fe200078608ff */
[----:B------:R-:W-:Y:S01]  /*4840*/  IMAD R41, R82, 0x2, R97 ;  /* 0x0000000252297824 */ /* 0x000fe200078e0261 */
[----:B------:R-:W3:Y:S01]  /*4850*/  MUFU.EX2 R4, R157 ;  /* 0x0000009d00047308 */ /* 0x000ee20000000800 */
[----:B-1----:R-:W-:Y:S01]  /*4860*/  FMUL R104, R40, 1.4426950216293334961 ;  /* 0x3fb8aa3b28687820 */ /* 0x002fe20000400000 */
[----:B------:R-:W-:Y:S01]  /*4870*/  FADD R40, R79, -R76 ;  /* 0x8000004c4f287221 */ /* 0x000fe20000000000 */
[----:B------:R-:W-:Y:S01]  /*4880*/  IMAD R79, R82, 0x2, R41 ;  /* 0x00000002524f7824 */ /* 0x000fe200078e0229 */
[----:B------:R-:W-:-:S02]  /*4890*/  LEA R194, P2, R41, R81, 0x1 ;  /* 0x0000005129c27211 */ /* 0x000fc400078408ff */
[-C--:B------:R-:W-:Y:S02]  /*48a0*/  LEA.HI.X.SX32 R203, R97, R80.reuse, 0x1, P3 ;  /* 0x0000005061cb7211 */ /* 0x080fe400018f0eff */
[C---:B------:R-:W-:Y:S01]  /*48b0*/  LEA R95, R82.reuse, R79, 0x1 ;  /* 0x0000004f525f7211 */ /* 0x040fe200078e08ff */
[----:B------:R-:W1:Y:S01]  /*48c0*/  MUFU.EX2 R6, R133 ;  /* 0x0000008500067308 */ /* 0x000e620000000800 */
[-C--:B------:R-:W-:Y:S01]  /*48d0*/  LEA R186, P3, R79, R81.reuse, 0x1 ;  /* 0x000000514fba7211 */ /* 0x080fe200078608ff */
[----:B------:R0:W-:Y:S01]  /*48e0*/  STL.64 [R1+0xb0], R202 ;  /* 0x0000b0ca01007387 */ /* 0x0001e20000100a00 */
[-C--:B------:R-:W-:Y:S01]  /*48f0*/  LEA.HI.X.SX32 R195, R41, R80.reuse, 0x1, P2 ;  /* 0x0000005029c37211 */ /* 0x080fe200010f0eff */
[C---:B------:R-:W-:Y:S01]  /*4900*/  IMAD R41, R82.reuse, 0x2, R95 ;  /* 0x0000000252297824 */ /* 0x040fe200078e025f */
[----:B------:R-:W-:Y:S02]  /*4910*/  LEA.HI.X.SX32 R187, R79, R80, 0x1, P3 ;  /* 0x000000504fbb7211 */ /* 0x000fe400018f0eff */
[----:B------:R-:W-:Y:S01]  /*4920*/  LEA R208, P2, R95, R81, 0x1 ;  /* 0x000000515fd07211 */ /* 0x000fe200078408ff */
[----:B------:R-:W-:-:S02]  /*4930*/  IMAD R79, R82, 0x2, R41 ;  /* 0x00000002524f7824 */ /* 0x000fc400078e0229 */
[----:B---3--:R-:W-:Y:S01]  /*4940*/  FADD R96, R4, R148 ;  /* 0x0000009404607221 */ /* 0x008fe20000000000 */
[----:B------:R-:W3:Y:S01]  /*4950*/  MUFU.EX2 R139, R121 ;  /* 0x00000079008b7308 */ /* 0x000ee20000000800 */
[-C--:B------:R-:W-:Y:S01]  /*4960*/  LEA.HI.X.SX32 R209, R95, R80.reuse, 0x1, P2 ;  /* 0x000000505fd17211 */ /* 0x080fe200010f0eff */
[----:B------:R0:W-:Y:S01]  /*4970*/  STL.64 [R1+0xa8], R194 ;  /* 0x0000a8c201007387 */ /* 0x0001e20000100a00 */
[-C--:B------:R-:W-:Y:S01]  /*4980*/  LEA R192, P3, R79, R81.reuse, 0x1 ;  /* 0x000000514fc07211 */ /* 0x080fe200078608ff */
[----:B------:R-:W-:Y:S01]  /*4990*/  FADD R96, R5, R96 ;  /* 0x0000006005607221 */ /* 0x000fe20000000000 */
[----:B------:R-:W-:Y:S01]  /*49a0*/  LEA R200, P2, R41, R81, 0x1 ;  /* 0x0000005129c87211 */ /* 0x000fe200078408ff */
[----:B------:R0:W-:Y:S01]  /*49b0*/  STL.64 [R1+0xa0], R186 ;  /* 0x0000a0ba01007387 */ /* 0x0001e20000100a00 */
[C---:B------:R-:W-:Y:S01]  /*49c0*/  LEA R95, R82.reuse, R79, 0x1 ;  /* 0x0000004f525f7211 */ /* 0x040fe200078e08ff */
[----:B------:R4:W-:Y:S01]  /*49d0*/  MUFU.EX2 R121, R105 ;  /* 0x0000006900797308 */ /* 0x0009e20000000800 */
[-C--:B------:R-:W-:Y:S01]  /*49e0*/  LEA.HI.X.SX32 R193, R79, R80.reuse, 0x1, P3 ;  /* 0x000000504fc17211 */ /* 0x080fe200018f0eff */
[----:B------:R-:W-:Y:S01]  /*49f0*/  FADD R79, R147, R96 ;  /* 0x00000060934f7221 */ /* 0x000fe20000000000 */
[----:B------:R-:W-:Y:S01]  /*4a00*/  LEA.HI.X.SX32 R201, R41, R80, 0x1, P2 ;  /* 0x0000005029c97211 */ /* 0x000fe200010f0eff */
[----:B------:R-:W-:Y:S01]  /*4a10*/  IMAD R41, R82, 0x2, R95 ;  /* 0x0000000252297824 */ /* 0x000fe200078e025f */
[----:B------:R-:W-:Y:S01]  /*4a20*/  LEA R184, P2, R95, R81, 0x1 ;  /* 0x000000515fb87211 */ /* 0x000fe200078408ff */
[----:B-1----:R-:W-:-:S02]  /*4a30*/  FADD R79, R6, R79 ;  /* 0x0000004f064f7221 */ /* 0x002fc40000000000 */
[----:B------:R1:W-:Y:S01]  /*4a40*/  MUFU.EX2 R29, R103 ;  /* 0x00000067001d7308 */ /* 0x0003e20000000800 */
[----:B----4-:R-:W-:Y:S01]  /*4a50*/  FMUL R105, R40, 1.4426950216293334961 ;  /* 0x3fb8aa3b28697820 */ /* 0x010fe20000400000 */
[----:B------:R-:W-:Y:S01]  /*4a60*/  FADD R40, R37, -R76 ;  /* 0x8000004c25287221 */ /* 0x000fe20000000000 */
[----:B------:R-:W-:Y:S01]  /*4a70*/  LEA.HI.X.SX32 R185, R95, R80, 0x1, P2 ;  /* 0x000000505fb97211 */ /* 0x000fe200010f0eff */
[----:B------:R0:W-:Y:S01]  /*4a80*/  STL.64 [R1+0x98], R208 ;  /* 0x000098d001007387 */ /* 0x0001e20000100a00 */
[----:B------:R-:W-:-:S03]  /*4a90*/  LEA R206, P2, R41, R81, 0x1 ;  /* 0x0000005129ce7211 */ /* 0x000fc600078408ff */
[----:B------:R4:W-:Y:S01]  /*4aa0*/  MUFU.EX2 R37, R78 ;  /* 0x0000004e00257308 */ /* 0x0009e20000000800 */
[----:B-1----:R-:W-:Y:S01]  /*4ab0*/  FMUL R103, R40, 1.4426950216293334961 ;  /* 0x3fb8aa3b28677820 */ /* 0x002fe20000400000 */
[----:B------:R-:W-:Y:S01]  /*4ac0*/  FADD R40, R38, -R76 ;  /* 0x8000004c26287221 */ /* 0x000fe20000000000 */
[----:B------:R-:W-:Y:S01]  /*4ad0*/  LEA.HI.X.SX32 R207, R41, R80, 0x1, P2 ;  /* 0x0000005029cf7211 */ /* 0x000fe200010f0eff */
[----:B------:R0:W-:Y:S02]  /*4ae0*/  STL.64 [R1+0x90], R200 ;  /* 0x000090c801007387 */ /* 0x0001e40000100a00 */
[----:B------:R-:W-:Y:S02]  /*4af0*/  FMUL R40, R40, 1.4426950216293334961 ;  /* 0x3fb8aa3b28287820 */ /* 0x000fe40000400000 */
[----:B------:R1:W-:Y:S01]  /*4b00*/  MUFU.EX2 R31, R100 ;  /* 0x00000064001f7308 */ /* 0x0003e20000000800 */
[----:B----4-:R-:W-:Y:S01]  /*4b10*/  FMUL R78, R77, 1.4426950216293334961 ;  /* 0x3fb8aa3b4d4e7820 */ /* 0x010fe20000400000 */
[----:B------:R-:W-:-:S06]  /*4b20*/  IMAD R77, R82, 0x2, R41 ;  /* 0x00000002524d7824 */ /* 0x000fcc00078e0229 */
[----:B------:R-:W-:Y:S01]  /*4b30*/  MUFU.EX2 R18, R116 ;  /* 0x0000007400127308 */ /* 0x000fe20000000800 */
[----:B------:R-:W-:Y:S01]  /*4b40*/  LEA R198, P2, R77, R81, 0x1 ;  /* 0x000000514dc67211 */ /* 0x000fe200078408ff */
[----:B-1----:R-:W-:Y:S01]  /*4b50*/  FMUL R100, R75, 1.4426950216293334961 ;  /* 0x3fb8aa3b4b647820 */ /* 0x002fe20000400000 */
[C---:B------:R-:W-:Y:S01]  /*4b60*/  LEA R41, R82.reuse, R77, 0x1 ;  /* 0x0000004d52297211 */ /* 0x040fe200078e08ff */
[----:B------:R0:W-:Y:S01]  /*4b70*/  STL.64 [R1+0x88], R192 ;  /* 0x000088c001007387 */ /* 0x0001e20000100a00 */
[----:B------:R-:W-:Y:S02]  /*4b80*/  LEA.HI.X.SX32 R199, R77, R80, 0x1, P2 ;  /* 0x000000504dc77211 */ /* 0x000fe400010f0eff */
[----:B------:R-:W-:Y:S01]  /*4b90*/  LEA R190, P2, R41, R81, 0x1 ;  /* 0x0000005129be7211 */ /* 0x000fe200078408ff */
[----:B------:R1:W-:Y:S01]  /*4ba0*/  MUFU.EX2 R38, R78 ;  /* 0x0000004e00267308 */ /* 0x0003e20000000800 */
[----:B------:R-:W-:-:S07]  /*4bb0*/  IMAD R75, R82, 0x2, R41 ;  /* 0x00000002524b7824 */ /* 0x000fce00078e0229 */
[----:B------:R-:W4:Y:S01]  /*4bc0*/  MUFU.EX2 R135, R117 ;  /* 0x0000007500877308 */ /* 0x000f220000000800 */
[----:B-1----:R-:W-:Y:S01]  /*4bd0*/  FADD R78, R146, R79 ;  /* 0x0000004f924e7221 */ /* 0x002fe20000000000 */
[----:B------:R-:W-:Y:S01]  /*4be0*/  LEA.HI.X.SX32 R191, R41, R80, 0x1, P2 ;  /* 0x0000005029bf7211 */ /* 0x000fe200010f0eff */
[----:B------:R-:W-:Y:S01]  /*4bf0*/  IMAD R41, R82, 0x2, R75 ;  /* 0x0000000252297824 */ /* 0x000fe200078e024b */
[----:B------:R-:W-:Y:S01]  /*4c00*/  LEA R182, P2, R75, R81, 0x1 ;  /* 0x000000514bb67211 */ /* 0x000fe200078408ff */
[----:B------:R-:W-:-:S03]  /*4c10*/  FADD R78, R7, R78 ;  /* 0x0000004e074e7221 */ /* 0x000fc60000000000 */
[----:B------:R-:W-:Y:S01]  /*4c20*/  MUFU.EX2 R32, R99 ;  /* 0x0000006300207308 */ /* 0x000fe20000000800 */
[----:B------:R-:W-:Y:S01]  /*4c30*/  FADD R77, R145, R78 ;  /* 0x0000004e914d7221 */ /* 0x000fe20000000000 */
[----:B------:R-:W-:Y:S01]  /*4c40*/  LEA.HI.X.SX32 R183, R75, R80, 0x1, P2 ;  /* 0x000000504bb77211 */ /* 0x000fe200010f0eff */
[----:B------:R0:W-:Y:S01]  /*4c50*/  STL.64 [R1+0x80], R184 ;  /* 0x000080b801007387 */ /* 0x0001e20000100a00 */
[----:B------:R-:W-:Y:S01]  /*4c60*/  LEA R204, P2, R41, R81, 0x1 ;  /* 0x0000005129cc7211 */ /* 0x000fe200078408ff */
[----:B------:R-:W-:-:S03]  /*4c70*/  FADD R77, R8, R77 ;  /* 0x0000004d084d7221 */ /* 0x000fc60000000000 */
[----:B------:R-:W1:Y:S01]  /*4c80*/  MUFU.EX2 R116, R102 ;  /* 0x0000006600747308 */ /* 0x000e620000000800 */
[----:B------:R-:W-:Y:S01]  /*4c90*/  FADD R78, R144, R77 ;  /* 0x0000004d904e7221 */ /* 0x000fe20000000000 */
[----:B------:R-:W-:Y:S01]  /*4ca0*/  LEA.HI.X.SX32 R205, R41, R80, 0x1, P2 ;  /* 0x0000005029cd7211 */ /* 0x000fe200010f0eff */
[----:B------:R0:W-:Y:S05]  /*4cb0*/  STL.64 [R1+0x78], R206 ;  /* 0x000078ce01007387 */ /* 0x0001ea0000100a00 */
[----:B------:R-:W-:Y:S01]  /*4cc0*/  MUFU.EX2 R35, R98 ;  /* 0x0000006200237308 */ /* 0x000fe20000000800 */
[----:B------:R-:W-:-:S07]  /*4cd0*/  FADD R78, R9, R78 ;  /* 0x0000004e094e7221 */ /* 0x000fce0000000000 */
[----:B------:R0:W-:Y:S01]  /*4ce0*/  MUFU.EX2 R96, R69 ;  /* 0x0000004500607308 */ /* 0x0001e20000000800 */
[----:B------:R-:W-:-:S07]  /*4cf0*/  FADD R75, R143, R78 ;  /* 0x0000004e8f4b7221 */ /* 0x000fce0000000000 */
[----:B------:R-:W-:Y:S01]  /*4d00*/  MUFU.EX2 R110, R110 ;  /* 0x0000006e006e7308 */ /* 0x000fe20000000800 */
[----:B------:R-:W-:Y:S01]  /*4d10*/  FADD R75, R10, R75 ;  /* 0x0000004b0a4b7221 */ /* 0x000fe20000000000 */
[----:B0-----:R-:W-:Y:S01]  /*4d20*/  FMUL R69, R44, 1.4426950216293334961 ;  /* 0x3fb8aa3b2c457820 */ /* 0x001fe20000400000 */
[----:B------:R-:W-:-:S05]  /*4d30*/  FADD R44, R43, -R76 ;  /* 0x8000004c2b2c7221 */ /* 0x000fca0000000000 */
[----:B------:R-:W-:Y:S01]  /*4d40*/  MUFU.EX2 R108, R108 ;  /* 0x0000006c006c7308 */ /* 0x000fe20000000800 */
[----:B------:R-:W-:Y:S01]  /*4d50*/  FMUL R95, R44, 1.4426950216293334961 ;  /* 0x3fb8aa3b2c5f7820 */ /* 0x000fe20000400000 */
[----:B------:R-:W-:-:S06]  /*4d60*/  FMUL R44, R2, 1.4426950216293334961 ;  /* 0x3fb8aa3b022c7820 */ /* 0x000fcc0000400000 */
[----:B------:R-:W-:Y:S08]  /*4d70*/  MUFU.EX2 R109, R109 ;  /* 0x0000006d006d7308 */ /* 0x000ff00000000800 */
[----:B------:R-:W-:Y:S08]  /*4d80*/  MUFU.EX2 R107, R107 ;  /* 0x0000006b006b7308 */ /* 0x000ff00000000800 */
[----:B------:R-:W-:Y:S08]  /*4d90*/  MUFU.EX2 R106, R106 ;  /* 0x0000006a006a7308 */ /* 0x000ff00000000800 */
[----:B------:R-:W-:Y:S08]  /*4da0*/  MUFU.EX2 R104, R104 ;  /* 0x0000006800687308 */ /* 0x000ff00000000800 */
[----:B------:R-:W-:Y:S01]  /*4db0*/  MUFU.EX2 R97, R68 ;  /* 0x0000004400617308 */ /* 0x000fe20000000800 */
[----:B------:R-:W-:Y:S01]  /*4dc0*/  F2FP.F16.F32.PACK_AB R4, R148, R4 ;  /* 0x000000049404723e */ /* 0x000fe200000000ff */
[----:B------:R0:W-:Y:S01]  /*4dd0*/  STL.64 [R1+0x70], R198 ;  /* 0x000070c601007387 */ /* 0x0001e20000100a00 */
[----:B------:R-:W-:-:S02]  /*4de0*/  F2FP.F16.F32.PACK_AB R6, R146, R6 ;  /* 0x000000069206723e */ /* 0x000fc400000000ff */
[----:B------:R-:W-:Y:S01]  /*4df0*/  F2FP.F16.F32.PACK_AB R5, R147, R5 ;  /* 0x000000059305723e */ /* 0x000fe200000000ff */
[----:B------:R-:W-:Y:S01]  /*4e00*/  UIADD3 UR13, UPT, UPT, UR7, 0x140, URZ ;  /* 0x00000140070d7890 */ /* 0x000fe2000fffe0ff */
[----:B------:R-:W-:Y:S01]  /*4e10*/  PRMT R79, RZ, 0x7610, R79 ;  /* 0x00007610ff4f7816 */ /* 0x000fe2000000004f */
[----:B------:R0:W-:Y:S08]  /*4e20*/  MUFU.EX2 R102, R40 ;  /* 0x0000002800667308 */ /* 0x0001f00000000800 */
[----:B------:R-:W1:Y:S01]  /*4e30*/  MUFU.EX2 R117, R101 ;  /* 0x0000006500757308 */ /* 0x000e620000000800 */
[----:B0-----:R-:W-:Y:S01]  /*4e40*/  FMUL R40, R73, 1.4426950216293334961 ;  /* 0x3fb8aa3b49287820 */ /* 0x001fe20000400000 */
[----:B------:R-:W-:Y:S01]  /*4e50*/  LEA R73, R82, R41, 0x1 ;  /* 0x0000002952497211 */ /* 0x000fe200078e08ff */
[----:B------:R-:W-:-:S05]  /*4e60*/  FADD R41, R71, -R76 ;  /* 0x8000004c47297221 */ /* 0x000fca0000000000 */
[----:B------:R-:W-:Y:S01]  /*4e70*/  MUFU.EX2 R99, R72 ;  /* 0x0000004800637308 */ /* 0x000fe20000000800 */
[----:B------:R-:W-:Y:S01]  /*4e80*/  IMAD R71, R82, 0x2, R73 ;  /* 0x0000000252477824 */ /* 0x000fe200078e0249 */
[----:B------:R-:W-:Y:S01]  /*4e90*/  LEA R196, P2, R73, R81, 0x1 ;  /* 0x0000005149c47211 */ /* 0x000fe200078408ff */
[----:B------:R-:W-:-:S05]  /*4ea0*/  FMUL R41, R41, 1.4426950216293334961 ;  /* 0x3fb8aa3b29297820 */ /* 0x000fca0000400000 */
[----:B------:R-:W0:Y:S01]  /*4eb0*/  MUFU.EX2 R105, R105 ;  /* 0x0000006900697308 */ /* 0x000e220000000800 */
[----:B------:R-:W-:Y:S01]  /*4ec0*/  LEA.HI.X.SX32 R197, R73, R80, 0x1, P2 ;  /* 0x0000005049c57211 */ /* 0x000fe200010f0eff */
[----:B------:R-:W-:Y:S01]  /*4ed0*/  IMAD R82, R82, 0x2, R71 ;  /* 0x0000000252527824 */ /* 0x000fe200078e0247 */
[----:B------:R-:W-:-:S05]  /*4ee0*/  LEA R188, P2, R71, R81, 0x1 ;  /* 0x0000005147bc7211 */ /* 0x000fca00078408ff */
[----:B------:R-:W0:Y:S01]  /*4ef0*/  MUFU.EX2 R103, R103 ;  /* 0x0000006700677308 */ /* 0x000e220000000800 */
[----:B------:R-:W-:-:S07]  /*4f00*/  LEA.HI.X.SX32 R189, R71, R80, 0x1, P2 ;  /* 0x0000005047bd7211 */ /* 0x000fce00010f0eff */
[----:B------:R-:W0:Y:S01]  /*4f10*/  MUFU.EX2 R100, R100 ;  /* 0x0000006400647308 */ /* 0x000e220000000800 */
[----:B------:R-:W-:Y:S02]  /*4f20*/  F2FP.F16.F32.PACK_AB R7, R145, R7 ;  /* 0x000000079107723e */ /* 0x000fe400000000ff */
[----:B------:R-:W-:Y:S02]  /*4f30*/  F2FP.F16.F32.PACK_AB R8, R144, R8 ;  /* 0x000000089008723e */ /* 0x000fe400000000ff */
[----:B------:R-:W-:Y:S02]  /*4f40*/  PRMT R78, RZ, 0x7610, R78 ;  /* 0x00007610ff4e7816 */ /* 0x000fe4000000004e */
[----:B------:R-:W-:Y:S01]  /*4f50*/  PRMT R77, RZ, 0x7610, R77 ;  /* 0x00007610ff4d7816 */ /* 0x000fe2000000004d */
[----:B------:R0:W1:Y:S08]  /*4f60*/  MUFU.EX2 R101, R74 ;  /* 0x0000004a00657308 */ /* 0x0000700000000800 */
[----:B------:R1:W-:Y:S01]  /*4f70*/  MUFU.EX2 R98, R70 ;  /* 0x0000004600627308 */ /* 0x0003e20000000800 */
[----:B0-----:R-:W-:-:S07]  /*4f80*/  FADD R74, R142, R75 ;  /* 0x0000004b8e4a7221 */ /* 0x001fce0000000000 */
[----:B------:R-:W-:Y:S01]  /*4f90*/  MUFU.EX2 R43, R69 ;  /* 0x00000045002b7308 */ /* 0x000fe20000000800 */
[----:B------:R-:W-:-:S07]  /*4fa0*/  FADD R74, R11, R74 ;  /* 0x0000004a0b4a7221 */ /* 0x000fce0000000000 */
[----:B------:R-:W-:Y:S01]  /*4fb0*/  MUFU.EX2 R95, R95 ;  /* 0x0000005f005f7308 */ /* 0x000fe20000000800 */
[----:B------:R-:W-:-:S07]  /*4fc0*/  FADD R74, R141, R74 ;  /* 0x0000004a8d4a7221 */ /* 0x000fce0000000000 */
[----:B------:R-:W-:Y:S01]  /*4fd0*/  MUFU.EX2 R44, R44 ;  /* 0x0000002c002c7308 */ /* 0x000fe20000000800 */
[----:B---3--:R-:W-:Y:S01]  /*4fe0*/  FADD R71, R139, R74 ;  /* 0x0000004a8b477221 */ /* 0x008fe20000000000 */
[----:B------:R-:W-:Y:S01]  /*4ff0*/  FADD R147, R59, -R76 ;  /* 0x8000004c3b937221 */ /* 0x000fe20000000000 */
[----:B------:R-:W-:Y:S01]  /*5000*/  F2FP.F16.F32.PACK_AB R10, R142, R10 ;  /* 0x0000000a8e0a723e */ /* 0x000fe200000000ff */
[----:B------:R0:W-:Y:S01]  /*5010*/  STL.64 [R1+0x68], R190 ;  /* 0x000068be01007387 */ /* 0x0001e20000100a00 */
[----:B------:R-:W-:Y:S01]  /*5020*/  FADD R72, R140, R71 ;  /* 0x000000478c487221 */ /* 0x000fe20000000000 */
[----:B------:R-:W-:Y:S02]  /*5030*/  PRMT R68, RZ, 0x7610, R68 ;  /* 0x00007610ff447816 */ /* 0x000fe40000000044 */
[----:B------:R-:W3:Y:S01]  /*5040*/  MUFU.EX2 R40, R40 ;  /* 0x0000002800287308 */ /* 0x000ee20000000800 */
[----:B------:R-:W-:Y:S01]  /*5050*/  FADD R71, R13, R72 ;  /* 0x000000480d477221 */ /* 0x000fe20000000000 */
[----:B------:R-:W-:Y:S01]  /*5060*/  UIADD3 UR15, UPT, UPT, UR17, UR13, URZ ;  /* 0x0000000d110f7290 */ /* 0x000fe2000fffe0ff */
[----:B------:R0:W5:Y:S05]  /*5070*/  @P0 LDG.E.U16 R79, desc[UR20][R204.64] ;  /* 0x00000014cc4f0981 */ /* 0x00016a000c1e1500 */
[----:B------:R-:W0:Y:S01]  /*5080*/  MUFU.EX2 R41, R41 ;  /* 0x0000002900297308 */ /* 0x000e220000000800 */
[----:B------:R-:W-:Y:S01]  /*5090*/  FADD R71, R138, R71 ;  /* 0x000000478a477221 */ /* 0x000fe20000000000 */
[----:B------:R-:W-:Y:S01]  /*50a0*/  LOP3.LUT P2, RZ, R132, 0x80, RZ, 0xc0, !PT ;  /* 0x0000008084ff7812 */ /* 0x000fe2000784c0ff */
[----:B------:R-:W-:Y:S01]  /*50b0*/  FMUL R147, R147, 1.4426950216293334961 ;  /* 0x3fb8aa3b93937820 */ /* 0x000fe20000400000 */
[--C-:B------:R-:W-:Y:S01]  /*50c0*/  FADD R144, R60, -R76.reuse ;  /* 0x8000004c3c907221 */ /* 0x100fe20000000000 */
[----:B-1----:R-:W-:Y:S01]  /*50d0*/  FADD R70, R14, R71 ;  /* 0x000000470e467221 */ /* 0x002fe20000000000 */
[----:B------:R-:W-:Y:S01]  /*50e0*/  FADD R142, R12, -R76 ;  /* 0x8000004c0c8e7221 */ /* 0x000fe20000000000 */
[----:B------:R-:W-:Y:S01]  /*50f0*/  F2FP.F16.F32.PACK_AB R13, R138, R13 ;  /* 0x0000000d8a0d723e */ /* 0x000fe200000000ff */
[----:B------:R1:W-:Y:S01]  /*5100*/  STL.64 [R1+0x60], R182 ;  /* 0x000060b601007387 */ /* 0x0003e20000100a00 */
[C---:B------:R-:W-:Y:S01]  /*5110*/  FADD R70, R137.reuse, R70 ;  /* 0x0000004689467221 */ /* 0x040fe20000000000 */
[----:B------:R-:W-:Y:S01]  /*5120*/  F2FP.F16.F32.PACK_AB R14, R137, R14 ;  /* 0x0000000e890e723e */ /* 0x000fe200000000ff */
[----:B------:R-:W-:Y:S01]  /*5130*/  MUFU.EX2 R60, R147 ;  /* 0x00000093003c7308 */ /* 0x000fe20000000800 */
[----:B------:R-:W-:Y:S01]  /*5140*/  FMUL R144, R144, 1.4426950216293334961 ;  /* 0x3fb8aa3b90907820 */ /* 0x000fe20000400000 */
[----:B----4-:R-:W-:Y:S01]  /*5150*/  FADD R71, R135, R70 ;  /* 0x0000004687477221 */ /* 0x010fe20000000000 */
[--C-:B------:R-:W-:Y:S01]  /*5160*/  FADD R137, R15, -R76.reuse ;  /* 0x8000004c0f897221 */ /* 0x100fe20000000000 */
[----:B------:R-:W-:Y:S01]  /*5170*/  FMUL R138, R142, 1.4426950216293334961 ;  /* 0x3fb8aa3b8e8a7820 */ /* 0x000fe20000400000 */
[----:B------:R-:W-:Y:S01]  /*5180*/  F2FP.F16.F32.PACK_AB R11, R141, R11 ;  /* 0x0000000b8d0b723e */ /* 0x000fe200000000ff */
[C---:B------:R-:W-:Y:S01]  /*5190*/  FADD R133, R136.reuse, R71 ;  /* 0x0000004788857221 */ /* 0x040fe20000000000 */
[----:B------:R-:W-:Y:S01]  /*51a0*/  F2FP.F16.F32.PACK_AB R15, R136, R135 ;  /* 0x00000087880f723e */ /* 0x000fe200000000ff */
[----:B------:R-:W-:Y:S01]  /*51b0*/  MUFU.EX2 R141, R144 ;  /* 0x00000090008d7308 */ /* 0x000fe20000000800 */
[----:B------:R-:W-:Y:S01]  /*51c0*/  FMUL R137, R137, 1.4426950216293334961 ;  /* 0x3fb8aa3b89897820 */ /* 0x000fe20000400000 */
[----:B------:R-:W-:Y:S01]  /*51d0*/  FADD R2, R16, R133 ;  /* 0x0000008510027221 */ /* 0x000fe20000000000 */
[----:B------:R-:W-:Y:S01]  /*51e0*/  FADD R133, R94, -R76 ;  /* 0x8000004c5e857221 */ /* 0x000fe20000000000 */
[C---:B------:R-:W-:Y:S01]  /*51f0*/  LEA R180, P3, R82.reuse, R81, 0x1 ;  /* 0x0000005152b47211 */ /* 0x040fe200078608ff */
[----:B------:R1:W-:Y:S01]  /*5200*/  STL.64 [R1+0x58], R204 ;  /* 0x000058cc01007387 */ /* 0x0003e20000100a00 */
[----:B------:R-:W-:Y:S01]  /*5210*/  FADD R150, R131, R2 ;  /* 0x0000000283967221 */ /* 0x000fe20000000000 */
[----:B------:R-:W-:Y:S01]  /*5220*/  PRMT R81, RZ, 0x7610, R81 ;  /* 0x00007610ff517816 */ /* 0x000fe20000000051 */
[----:B------:R4:W0:Y:S01]  /*5230*/  MUFU.EX2 R94, R149 ;  /* 0x00000095005e7308 */ /* 0x0008220000000800 */
[----:B------:R-:W-:Y:S01]  /*5240*/  LEA.HI.X.SX32 R181, R82, R80, 0x1, P3 ;  /* 0x0000005052b57211 */ /* 0x000fe200018f0eff */
[----:B------:R-:W-:Y:S01]  /*5250*/  FADD R151, R17, R150 ;  /* 0x0000009611977221 */ /* 0x000fe20000000000 */
[----:B------:R-:W-:Y:S01]  /*5260*/  FMUL R150, R133, 1.4426950216293334961 ;  /* 0x3fb8aa3b85967820 */ /* 0x000fe20000400000 */
[----:B------:R-:W-:Y:S01]  /*5270*/  FADD R133, R92, -R76 ;  /* 0x8000004c5c857221 */ /* 0x000fe20000000000 */
[----:B------:R1:W-:Y:S01]  /*5280*/  STL.64 [R1+0x50], R196 ;  /* 0x000050c401007387 */ /* 0x0003e20000100a00 */
[C---:B------:R-:W-:Y:S01]  /*5290*/  FADD R151, R130.reuse, R151 ;  /* 0x0000009782977221 */ /* 0x040fe20000000000 */
[----:B------:R-:W-:Y:S01]  /*52a0*/  PRMT R82, RZ, 0x7610, R82 ;  /* 0x00007610ff527816 */ /* 0x000fe20000000052 */
[----:B------:R0:W1:Y:S01]  /*52b0*/  MUFU.EX2 R92, R150 ;  /* 0x00000096005c7308 */ /* 0x0000620000000800 */
[----:B------:R-:W-:Y:S01]  /*52c0*/  F2FP.F16.F32.PACK_AB R17, R130, R17 ;  /* 0x000000118211723e */ /* 0x000fe200000000ff */
[----:B------:R-:W-:Y:S01]  /*52d0*/  FADD R152, R18, R151 ;  /* 0x0000009712987221 */ /* 0x000fe20000000000 */
[----:B------:R-:W-:Y:S01]  /*52e0*/  FMUL R151, R133, 1.4426950216293334961 ;  /* 0x3fb8aa3b85977820 */ /* 0x000fe20000400000 */
[----:B------:R-:W-:Y:S01]  /*52f0*/  FADD R133, R93, -R76 ;  /* 0x8000004c5d857221 */ /* 0x000fe20000000000 */
[----:B------:R1:W-:Y:S01]  /*5300*/  STL.64 [R1+0x48], R188 ;  /* 0x000048bc01007387 */ /* 0x0003e20000100a00 */
[----:B------:R-:W-:Y:S01]  /*5310*/  FADD R152, R129, R152 ;  /* 0x0000009881987221 */ /* 0x000fe20000000000 */
[----:B------:R-:W-:Y:S01]  /*5320*/  PRMT R80, RZ, 0x7610, R80 ;  /* 0x00007610ff507816 */ /* 0x000fe20000000050 */
[----:B----4-:R-:W-:Y:S01]  /*5330*/  FMUL R149, R133, 1.4426950216293334961 ;  /* 0x3fb8aa3b85957820 */ /* 0x010fe20000400000 */
[----:B------:R-:W-:Y:S01]  /*5340*/  FADD R133, R46, -R76 ;  /* 0x8000004c2e857221 */ /* 0x000fe20000000000 */
[----:B------:R-:W-:Y:S01]  /*5350*/  FADD R152, R127, R152 ;  /* 0x000000987f987221 */ /* 0x000fe20000000000 */
[----:B------:R4:W1:Y:S01]  /*5360*/  MUFU.EX2 R93, R151 ;  /* 0x00000097005d7308 */ /* 0x0008620000000800 */
[----:B------:R-:W-:Y:S01]  /*5370*/  FADD R130, R128, -R76 ;  /* 0x8000004c80827221 */ /* 0x000fe20000000000 */
[----:B0-----:R-:W-:Y:S01]  /*5380*/  FMUL R150, R133, 1.4426950216293334961 ;  /* 0x3fb8aa3b85967820 */ /* 0x001fe20000400000 */
[----:B------:R-:W-:Y:S01]  /*5390*/  FADD R153, R19, R152 ;  /* 0x0000009813997221 */ /* 0x000fe20000000000 */
[--C-:B------:R-:W-:Y:S01]  /*53a0*/  FADD R133, R91, -R76.reuse ;  /* 0x8000004c5b857221 */ /* 0x100fe20000000000 */
[----:B------:R0:W-:Y:S01]  /*53b0*/  STL.64 [R1+0x40], R180 ;  /* 0x000040b401007387 */ /* 0x0001e20000100a00 */
[----:B------:R-:W-:Y:S01]  /*53c0*/  PRMT R75, RZ, 0x7610, R75 ;  /* 0x00007610ff4b7816 */ /* 0x000fe2000000004b */
[----:B------:R-:W-:Y:S01]  /*53d0*/  FADD R153, R20, R153 ;  /* 0x0000009914997221 */ /* 0x000fe20000000000 */
[----:B------:R0:W1:Y:S01]  /*53e0*/  MUFU.EX2 R46, R149 ;  /* 0x00000095002e7308 */ /* 0x0000620000000800 */
[----:B----4-:R-:W-:Y:S01]  /*53f0*/  FMUL R151, R133, 1.4426950216293334961 ;  /* 0x3fb8aa3b85977820 */ /* 0x010fe20000400000 */
[----:B------:R-:W-:Y:S01]  /*5400*/  FADD R133, R47, -R76 ;  /* 0x8000004c2f857221 */ /* 0x000fe20000000000 */
[----:B------:R-:W-:Y:S01]  /*5410*/  FADD R153, R126, R153 ;  /* 0x000000997e997221 */ /* 0x000fe20000000000 */
[----:B------:R-:W-:Y:S01]  /*5420*/  F2FP.F16.F32.PACK_AB R19, R19, R127 ;  /* 0x0000007f1313723e */ /* 0x000fe200000000ff */
[----:B------:R4:W5:Y:S01]  /*5430*/  @P0 LDG.E.U16 R82, desc[UR20][R210.64] ;  /* 0x00000014d2520981 */ /* 0x000962000c1e1500 */
[----:B------:R-:W-:Y:S01]  /*5440*/  PRMT R74, RZ, 0x7610, R74 ;  /* 0x00007610ff4a7816 */ /* 0x000fe2000000004a */
[----:B------:R-:W-:Y:S01]  /*5450*/  FADD R152, R124, R153 ;  /* 0x000000997c987221 */ /* 0x000fe20000000000 */
[----:B------:R-:W-:Y:S01]  /*5460*/  MUFU.EX2 R47, R151 ;  /* 0x00000097002f7308 */ /* 0x000fe20000000800 */
[----:B0-----:R-:W-:Y:S01]  /*5470*/  FMUL R149, R133, 1.4426950216293334961 ;  /* 0x3fb8aa3b85957820 */ /* 0x001fe20000400000 */
[----:B------:R-:W-:Y:S01]  /*5480*/  FADD R133, R90, -R76 ;  /* 0x8000004c5a857221 */ /* 0x000fe20000000000 */
[----:B------:R-:W-:Y:S01]  /*5490*/  FADD R153, R125, R152 ;  /* 0x000000987d997221 */ /* 0x000fe20000000000 */
[----:B------:R-:W-:Y:S01]  /*54a0*/  PRMT R73, RZ, 0x7610, R73 ;  /* 0x00007610ff497816 */ /* 0x000fe20000000049 */
[----:B------:R4:W5:Y:S01]  /*54b0*/  @P0 LDG.E.U16 R81, desc[UR20][R208.64] ;  /* 0x00000014d0510981 */ /* 0x000962000c1e1500 */
[----:B------:R-:W-:Y:S01]  /*54c0*/  PRMT R72, RZ, 0x7610, R72 ;  /* 0x00007610ff487816 */ /* 0x000fe20000000048 */
[----:B------:R-:W-:Y:S01]  /*54d0*/  FADD R152, R22, R153 ;  /* 0x0000009916987221 */ /* 0x000fe20000000000 */
[----:B------:R0:W1:Y:S01]  /*54e0*/  MUFU.EX2 R91, R150 ;  /* 0x00000096005b7308 */ /* 0x0000620000000800 */
[----:B------:R-:W-:Y:S01]  /*54f0*/  FMUL R127, R130, 1.4426950216293334961 ;  /* 0x3fb8aa3b827f7820 */ /* 0x000fe20000400000 */
[----:B------:R-:W-:Y:S01]  /*5500*/  F2FP.F16.F32.PACK_AB R20, R126, R20 ;  /* 0x000000147e14723e */ /* 0x000fe200000000ff */
[----:B------:R-:W-:Y:S01]  /*5510*/  FADD R152, R123, R152 ;  /* 0x000000987b987221 */ /* 0x000fe20000000000 */
[----:B------:R-:W-:Y:S01]  /*5520*/  PRMT R71, RZ, 0x7610, R71 ;  /* 0x00007610ff477816 */ /* 0x000fe20000000047 */
[----:B------:R4:W5:Y:S01]  /*5530*/  @P0 LDG.E.U16 R80, desc[UR20][R206.64] ;  /* 0x00000014ce500981 */ /* 0x000962000c1e1500 */
[----:B------:R-:W-:Y:S01]  /*5540*/  PRMT R70, RZ, 0x7610, R70 ;  /* 0x00007610ff467816 */ /* 0x000fe20000000046 */
[----:B------:R-:W-:Y:S01]  /*5550*/  FADD R153, R23, R152 ;  /* 0x0000009817997221 */ /* 0x000fe20000000000 */
[----:B------:R1:W1:Y:S01]  /*5560*/  MUFU.EX2 R90, R149 ;  /* 0x00000095005a7308 */ /* 0x0002620000000800 */
[----:B0-----:R-:W-:Y:S01]  /*5570*/  FMUL R150, R133, 1.4426950216293334961 ;  /* 0x3fb8aa3b85967820 */ /* 0x001fe20000400000 */
[----:B------:R-:W-:Y:S01]  /*5580*/  FADD R126, R21, -R76 ;  /* 0x8000004c157e7221 */ /* 0x000fe20000000000 */
[----:B------:R-:W-:Y:S01]  /*5590*/  FADD R153, R122, R153 ;  /* 0x000000997a997221 */ /* 0x000fe20000000000 */
[----:B------:R-:W-:Y:S01]  /*55a0*/  PRMT R69, RZ, 0x7610, R69 ;  /* 0x00007610ff457816 */ /* 0x000fe20000000045 */
[----:B------:R4:W5:Y:S01]  /*55b0*/  @P0 LDG.E.U16 R78, desc[UR20][R202.64] ;  /* 0x00000014ca4e0981 */ /* 0x000962000c1e1500 */
[----:B------:R-:W-:Y:S01]  /*55c0*/  PRMT R2, RZ, 0x7610, R2 ;  /* 0x00007610ff027816 */ /* 0x000fe20000000002 */
[----:B------:R-:W-:Y:S01]  /*55d0*/  FADD R152, R120, R153 ;  /* 0x0000009978987221 */ /* 0x000fe20000000000 */
[----:B------:R-:W-:Y:S01]  /*55e0*/  FADD R133, R88, -R76 ;  /* 0x8000004c58857221 */ /* 0x000fe20000000000 */
[----:B------:R-:W-:Y:S01]  /*55f0*/  F2FP.F16.F32.PACK_AB R21, R125, R124 ;  /* 0x0000007c7d15723e */ /* 0x000fe200000000ff */
[----:B------:R-:W-:Y:S01]  /*5600*/  MUFU.EX2 R138, R138 ;  /* 0x0000008a008a7308 */ /* 0x000fe20000000800 */
[----:B------:R-:W-:Y:S01]  /*5610*/  FADD R152, R121, R152 ;  /* 0x0000009879987221 */ /* 0x000fe20000000000 */
[----:B------:R-:W-:Y:S01]  /*5620*/  F2FP.F16.F32.PACK_AB R22, R123, R22 ;  /* 0x000000167b16723e */ /* 0x000fe200000000ff */
[----:B------:R-:W-:Y:S01]  /*5630*/  FMUL R126, R126, 1.4426950216293334961 ;  /* 0x3fb8aa3b7e7e7820 */ /* 0x000fe20000400000 */
[----:B------:R4:W5:Y:S01]  /*5640*/  @P0 LDG.E.U16 R77, desc[UR20][R200.64] ;  /* 0x00000014c84d0981 */ /* 0x000962000c1e1500 */
[----:B------:R-:W-:-:S03]  /*5650*/  FADD R152, R25, R152 ;  /* 0x0000009819987221 */ /* 0x000fc60000000000 */
[----:B------:R-:W-:Y:S01]  /*5660*/  MUFU.EX2 R128, R137 ;  /* 0x0000008900807308 */ /* 0x000fe20000000800 */
[----:B------:R-:W-:Y:S01]  /*5670*/  FADD R151, R119, R152 ;  /* 0x0000009877977221 */ /* 0x000fe20000000000 */
[----:B------:R-:W-:Y:S01]  /*5680*/  F2FP.F16.F32.PACK_AB R23, R122, R23 ;  /* 0x000000177a17723e */ /* 0x000fe200000000ff */
[----:B------:R4:W5:Y:S02]  /*5690*/  @P0 LDG.E.U16 R75, desc[UR20][R198.64] ;  /* 0x00000014c64b0981 */ /* 0x000964000c1e1500 */
[----:B------:R-:W-:Y:S01]  /*56a0*/  FADD R151, R26, R151 ;  /* 0x000000971a977221 */ /* 0x000fe20000000000 */
[----:B------:R-:W-:Y:S01]  /*56b0*/  ULEA UR15, UR18, UR15, 0x4 ;  /* 0x0000000f120f7291 */ /* 0x000fe2000f8e20ff */
[----:B------:R4:W5:Y:S02]  /*56c0*/  @P0 LDG.E.U16 R74, desc[UR20][R196.64] ;  /* 0x00000014c44a0981 */ /* 0x000964000c1e1500 */
[----:B------:R-:W-:Y:S01]  /*56d0*/  FADD R151, R118, R151 ;  /* 0x0000009776977221 */ /* 0x000fe20000000000 */
[----:B------:R-:W-:Y:S01]  /*56e0*/  MUFU.EX2 R127, R127 ;  /* 0x0000007f007f7308 */ /* 0x000fe20000000800 */
[----:B------:R4:W5:Y:S02]  /*56f0*/  @P0 LDG.E.U16 R73, desc[UR20][R194.64] ;  /* 0x00000014c2490981 */ /* 0x000964000c1e1500 */
[----:B------:R-:W-:-:S02]  /*5700*/  FADD R152, R116, R151 ;  /* 0x0000009774987221 */ /* 0x000fc40000000000 */
[----:B------:R4:W5:Y:S02]  /*5710*/  @P0 LDG.E.U16 R72, desc[UR20][R192.64] ;  /* 0x00000014c0480981 */ /* 0x000964000c1e1500 */
[----:B------:R-:W-:Y:S02]  /*5720*/  FADD R151, R117, R152 ;  /* 0x0000009875977221 */ /* 0x000fe40000000000 */
[----:B------:R4:W5:Y:S02]  /*5730*/  @P0 LDG.E.U16 R71, desc[UR20][R190.64] ;  /* 0x00000014be470981 */ /* 0x000964000c1e1500 */
[----:B------:R-:W-:Y:S02]  /*5740*/  FADD R152, R28, R151 ;  /* 0x000000971c987221 */ /* 0x000fe40000000000 */
        /* <DEDUP_REMOVED lines=9> */
[----:B------:R-:W-:-:S04]  /*57e0*/  FADD R152, R113, R152 ;  /* 0x0000009871987221 */ /* 0x000fc80000000000 */
[----:B------:R-:W-:-:S04]  /*57f0*/  FADD R152, R31, R152 ;  /* 0x000000981f987221 */ /* 0x000fc80000000000 */
[----:B------:R-:W-:-:S04]  /*5800*/  FADD R153, R111, R152 ;  /* 0x000000986f997221 */ /* 0x000fc80000000000 */
[----:B------:R-:W-:Y:S01]  /*5810*/  FADD R153, R32, R153 ;  /* 0x0000009920997221 */ /* 0x000fe20000000000 */
[----:B-1----:R-:W-:-:S03]  /*5820*/  FMUL R149, R133, 1.4426950216293334961 ;  /* 0x3fb8aa3b85957820 */ /* 0x002fc60000400000 */
[----:B------:R-:W-:Y:S01]  /*5830*/  FADD R153, R110, R153 ;  /* 0x000000996e997221 */ /* 0x000fe20000000000 */
[----:B------:R-:W-:-:S03]  /*5840*/  FADD R133, R89, -R76 ;  /* 0x8000004c59857221 */ /* 0x000fc60000000000 */
[----:B------:R-:W-:Y:S01]  /*5850*/  FADD R152, R108, R153 ;  /* 0x000000996c987221 */ /* 0x000fe20000000000 */
[----:B------:R0:W1:Y:S03]  /*5860*/  MUFU.EX2 R88, R150 ;  /* 0x0000009600587308 */ /* 0x0000660000000800 */
[----:B------:R-:W-:Y:S01]  /*5870*/  FADD R153, R109, R152 ;  /* 0x000000986d997221 */ /* 0x000fe20000000000 */
[----:B0-----:R-:W-:Y:S01]  /*5880*/  FMUL R150, R133, 1.4426950216293334961 ;  /* 0x3fb8aa3b85967820 */ /* 0x001fe20000400000 */
[----:B------:R-:W-:-:S03]  /*5890*/  FADD R133, R49, -R76 ;  /* 0x8000004c31857221 */ /* 0x000fc60000000000 */
[----:B------:R0:W1:Y:S01]  /*58a0*/  MUFU.EX2 R89, R149 ;  /* 0x0000009500597308 */ /* 0x0000620000000800 */
[----:B------:R-:W-:-:S04]  /*58b0*/  FADD R152, R34, R153 ;  /* 0x0000009922987221 */ /* 0x000fc80000000000 */
[----:B------:R-:W-:Y:S01]  /*58c0*/  FADD R152, R107, R152 ;  /* 0x000000986b987221 */ /* 0x000fe20000000000 */
[----:B0-----:R-:W-:Y:S01]  /*58d0*/  FMUL R149, R133, 1.4426950216293334961 ;  /* 0x3fb8aa3b85957820 */ /* 0x001fe20000400000 */
[----:B------:R-:W-:Y:S01]  /*58e0*/  FADD R133, R87, -R76 ;  /* 0x8000004c57857221 */ /* 0x000fe20000000000 */
[----:B------:R0:W1:Y:S01]  /*58f0*/  MUFU.EX2 R49, R150 ;  /* 0x0000009600317308 */ /* 0x0000620000000800 */
[----:B------:R-:W-:Y:S02]  /*5900*/  FADD R153, R35, R152 ;  /* 0x0000009823997221 */ /* 0x000fe40000000000 */
[----:B0-----:R-:W-:Y:S01]  /*5910*/  FMUL R150, R133, 1.4426950216293334961 ;  /* 0x3fb8aa3b85967820 */ /* 0x001fe20000400000 */
[----:B------:R-:W-:-:S04]  /*5920*/  FADD R133, R50, -R76 ;  /* 0x8000004c32857221 */ /* 0x000fc80000000000 */
[----:B------:R0:W1:Y:S01]  /*5930*/  MUFU.EX2 R87, R149 ;  /* 0x0000009500577308 */ /* 0x0000620000000800 */
[----:B------:R-:W-:Y:S01]  /*5940*/  FADD R153, R106, R153 ;  /* 0x000000996a997221 */ /* 0x000fe20000000000 */
[----:B0-----:R-:W-:Y:S01]  /*5950*/  FMUL R149, R133, 1.4426950216293334961 ;  /* 0x3fb8aa3b85957820 */ /* 0x001fe20000400000 */
[--C-:B------:R-:W-:Y:S02]  /*5960*/  FADD R133, R86, -R76.reuse ;  /* 0x8000004c56857221 */ /* 0x100fe40000000000 */
[----:B------:R-:W-:Y:S02]  /*5970*/  FADD R152, R104, R153 ;  /* 0x0000009968987221 */ /* 0x000fe40000000000 */
[----:B------:R-:W-:Y:S01]  /*5980*/  FMUL R151, R133, 1.4426950216293334961 ;  /* 0x3fb8aa3b85977820 */ /* 0x000fe20000400000 */
[----:B------:R-:W-:Y:S01]  /*5990*/  FADD R133, R84, -R76 ;  /* 0x8000004c54857221 */ /* 0x000fe20000000000 */
        /* <DEDUP_REMOVED lines=12> */
[----:B------:R-:W-:-:S05]  /*5a60*/  FADD R133, R83, -R76 ;  /* 0x8000004c53857221 */ /* 0x000fca0000000000 */
        /* <DEDUP_REMOVED lines=10> */
[----:B---3--:R-:W-:Y:S01]  /*5b10*/  FADD R152, R40, R153 ;  /* 0x0000009928987221 */ /* 0x008fe20000000000 */
[----:B0-----:R-:W-:Y:S01]  /*5b20*/  FMUL R151, R133, 1.4426950216293334961 ;  /* 0x3fb8aa3b85977820 */ /* 0x001fe20000400000 */
[----:B------:R-:W-:-:S05]  /*5b30*/  FADD R133, R65, -R76 ;  /* 0x8000004c41857221 */ /* 0x000fca0000000000 */
[----:B------:R0:W3:Y:S01]  /*5b40*/  MUFU.EX2 R53, R150 ;  /* 0x0000009600357308 */ /* 0x0000e20000000800 */
[----:B------:R-:W-:Y:S01]  /*5b50*/  FADD R152, R99, R152 ;  /* 0x0000009863987221 */ /* 0x000fe20000000000 */
[----:B0-----:R-:W-:Y:S01]  /*5b60*/  FMUL R150, R133, 1.4426950216293334961 ;  /* 0x3fb8aa3b85967820 */ /* 0x001fe20000400000 */
[----:B------:R-:W-:-:S05]  /*5b70*/  FADD R133, R66, -R76 ;  /* 0x8000004c42857221 */ /* 0x000fca0000000000 */
[----:B------:R0:W1:Y:S01]  /*5b80*/  MUFU.EX2 R67, R149 ;  /* 0x0000009500437308 */ /* 0x0000620000000800 */
[----:B------:R-:W-:-:S04]  /*5b90*/  FADD R153, R41, R152 ;  /* 0x0000009829997221 */ /* 0x000fc80000000000 */
[----:B------:R-:W-:Y:S01]  /*5ba0*/  FADD R153, R98, R153 ;  /* 0x0000009962997221 */ /* 0x000fe20000000000 */
[----:B0-----:R-:W-:Y:S01]  /*5bb0*/  FMUL R149, R133, 1.4426950216293334961 ;  /* 0x3fb8aa3b85957820 */ /* 0x001fe20000400000 */
[--C-:B------:R-:W-:Y:S01]  /*5bc0*/  FADD R133, R55, -R76.reuse ;  /* 0x8000004c37857221 */ /* 0x100fe20000000000 */
        /* <DEDUP_REMOVED lines=9> */
[----:B------:R-:W-:Y:S01]  /*5c60*/  FADD R152, R43, R152 ;  /* 0x000000982b987221 */ /* 0x000fe20000000000 */
[----:B0-----:R-:W-:Y:S01]  /*5c70*/  FMUL R149, R133, 1.4426950216293334961 ;  /* 0x3fb8aa3b85957820 */ /* 0x001fe20000400000 */
[----:B------:R-:W-:-:S05]  /*5c80*/  FADD R133, R63, -R76 ;  /* 0x8000004c3f857221 */ /* 0x000fca0000000000 */
[----:B------:R0:W1:Y:S08]  /*5c90*/  MUFU.EX2 R64, R151 ;  /* 0x0000009700407308 */ /* 0x0000700000000800 */
[----:B------:R1:W-:Y:S01]  /*5ca0*/  MUFU.EX2 R63, R149 ;  /* 0x00000095003f7308 */ /* 0x0003e20000000800 */
[----:B0-----:R-:W-:Y:S01]  /*5cb0*/  FMUL R151, R133, 1.4426950216293334961 ;  /* 0x3fb8aa3b85977820 */ /* 0x001fe20000400000 */
[----:B------:R-:W-:Y:S01]  /*5cc0*/  FADD R133, R57, -R76 ;  /* 0x8000004c39857221 */ /* 0x000fe20000000000 */
[----:B-1----:R-:W-:-:S05]  /*5cd0*/  FADD R149, R95, R152 ;  /* 0x000000985f957221 */ /* 0x002fca0000000000 */
[----:B------:R0:W1:Y:S01]  /*5ce0*/  MUFU.EX2 R56, R150 ;  /* 0x0000009600387308 */ /* 0x0000620000000800 */
[----:B------:R-:W-:Y:S01]  /*5cf0*/  FADD R149, R44, R149 ;  /* 0x000000952c957221 */ /* 0x000fe20000000000 */
[----:B------:R-:W-:-:S03]  /*5d00*/  SEL R153, RZ, 0x90, !P2 ;  /* 0x00000090ff997807 */ /* 0x000fc60005000000 */
[----:B------:R-:W-:Y:S01]  /*5d10*/  FADD R149, R94, R149 ;  /* 0x000000955e957221 */ /* 0x000fe20000000000 */
[----:B0-----:R-:W-:Y:S01]  /*5d20*/  FMUL R150, R133, 1.4426950216293334961 ;  /* 0x3fb8aa3b85967820 */ /* 0x001fe20000400000 */
[----:B------:R-:W-:-:S03]  /*5d30*/  FADD R133, R62, -R76 ;  /* 0x8000004c3e857221 */ /* 0x000fc60000000000 */
[----:B------:R0:W-:Y:S01]  /*5d40*/  MUFU.EX2 R62, R150 ;  /* 0x00000096003e7308 */ /* 0x0001e20000000800 */
[----:B------:R-:W-:Y:S01]  /*5d50*/  LOP3.LUT R178, R153, R178, RZ, 0x3c, !PT ;  /* 0x000000b299b27212 */ /* 0x000fe200078e3cff */
[----:B0-----:R-:W-:-:S04]  /*5d60*/  FADD R150, R92, R149 ;  /* 0x000000955c967221 */ /* 0x001fc80000000000 */
[----:B------:R-:W-:-:S04]  /*5d70*/  FADD R153, R93, R150 ;  /* 0x000000965d997221 */ /* 0x000fc80000000000 */
        /* <DEDUP_REMOVED lines=14> */
[----:B---3--:R-:W-:Y:S01]  /*5e60*/  FADD R124, R53, R124 ;  /* 0x0000007c357c7221 */ /* 0x008fe20000000000 */
[----:B------:R-:W-:Y:S01]  /*5e70*/  F2FP.F16.F32.PACK_AB R26, R118, R26 ;  /* 0x0000001a761a723e */ /* 0x000fe200000000ff */
[----:B------:R-:W-:Y:S02]  /*5e80*/  FADD R118, R27, -R76 ;  /* 0x8000004c1b767221 */ /* 0x000fe40000000000 */
[----:B------:R-:W-:Y:S01]  /*5e90*/  FADD R124, R67, R124 ;  /* 0x0000007c437c7221 */ /* 0x000fe20000000000 */
[----:B------:R-:W-:Y:S02]  /*5ea0*/  F2FP.F16.F32.PACK_AB R27, R117, R116 ;  /* 0x00000074751b723e */ /* 0x000fe400000000ff */
[----:B------:R-:W-:Y:S01]  /*5eb0*/  F2FP.F16.F32.PACK_AB R28, R115, R28 ;  /* 0x0000001c731c723e */ /* 0x000fe200000000ff */
[----:B------:R-:W-:Y:S01]  /*5ec0*/  FADD R117, R65, R124 ;  /* 0x0000007c41757221 */ /* 0x000fe20000000000 */
[----:B------:R-:W-:Y:S01]  /*5ed0*/  FADD R115, R30, -R76 ;  /* 0x8000004c1e737221 */ /* 0x000fe20000000000 */
[----:B------:R-:W-:-:S02]  /*5ee0*/  F2FP.F16.F32.PACK_AB R30, R113, R112 ;  /* 0x00000070711e723e */ /* 0x000fc400000000ff */
[----:B------:R-:W-:Y:S01]  /*5ef0*/  FADD R112, R66, R117 ;  /* 0x0000007542707221 */ /* 0x000fe20000000000 */
[----:B------:R0:W3:Y:S01]  /*5f00*/  MUFU.EX2 R57, R151 ;  /* 0x0000009700397308 */ /* 0x0000e20000000800 */
[----:B------:R-:W-:Y:S02]  /*5f10*/  FMUL R152, R133, 1.4426950216293334961 ;  /* 0x3fb8aa3b85987820 */ /* 0x000fe40000400000 */
[----:B------:R-:W-:Y:S01]  /*5f20*/  FADD R113, R55, R112 ;  /* 0x0000007037717221 */ /* 0x000fe20000000000 */
[--C-:B------:R-:W-:Y:S01]  /*5f30*/  FADD R133, R58, -R76.reuse ;  /* 0x8000004c3a857221 */ /* 0x100fe20000000000 */
[----:B------:R-:W-:Y:S02]  /*5f40*/  F2FP.F16.F32.PACK_AB R32, R110, R32 ;  /* 0x000000206e20723e */ /* 0x000fe400000000ff */
[----:B------:R-:W-:Y:S01]  /*5f50*/  FADD R113, R64, R113 ;  /* 0x0000007140717221 */ /* 0x000fe20000000000 */
[--C-:B------:R-:W-:Y:S01]  /*5f60*/  FADD R110, R33, -R76.reuse ;  /* 0x8000004c216e7221 */ /* 0x100fe20000000000 */
[----:B------:R-:W2:Y:S01]  /*5f70*/  MUFU.EX2 R58, R152 ;  /* 0x00000098003a7308 */ /* 0x000ea20000000800 */
[----:B0-----:R-:W-:Y:S01]  /*5f80*/  FMUL R151, R133, 1.4426950216293334961 ;  /* 0x3fb8aa3b85977820 */ /* 0x001fe20000400000 */
[----:B------:R-:W-:Y:S01]  /*5f90*/  FADD R149, R61, -R76 ;  /* 0x8000004c3d957221 */ /* 0x000fe20000000000 */
[----:B------:R-:W-:Y:S01]  /*5fa0*/  F2FP.F16.F32.PACK_AB R33, R109, R108 ;  /* 0x0000006c6d21723e */ /* 0x000fe200000000ff */
[----:B-1----:R-:W-:-:S02]  /*5fb0*/  FADD R108, R56, R113 ;  /* 0x00000071386c7221 */ /* 0x002fc40000000000 */
[----:B------:R-:W-:Y:S02]  /*5fc0*/  FMUL R149, R149, 1.4426950216293334961 ;  /* 0x3fb8aa3b95957820 */ /* 0x000fe40000400000 */
[----:B------:R-:W0:Y:S01]  /*5fd0*/  MUFU.EX2 R61, R151 ;  /* 0x00000097003d7308 */ /* 0x000e220000000800 */
[----:B------:R-:W-:Y:S01]  /*5fe0*/  FADD R108, R63, R108 ;  /* 0x0000006c3f6c7221 */ /* 0x000fe20000000000 */
[----:B------:R-:W-:Y:S01]  /*5ff0*/  F2FP.F16.F32.PACK_AB R35, R106, R35 ;  /* 0x000000236a23723e */ /* 0x000fe200000000ff */
[----:B------:R-:W-:Y:S01]  /*6000*/  FADD R106, R36, -R76 ;  /* 0x8000004c246a7221 */ /* 0x000fe20000000000 */
[----:B------:R-:W-:Y:S01]  /*6010*/  F2FP.F16.F32.PACK_AB R36, R105, R104 ;  /* 0x000000686924723e */ /* 0x000fe200000000ff */
[----:B---3--:R-:W-:-:S03]  /*6020*/  FADD R105, R57, R108 ;  /* 0x0000006c39697221 */ /* 0x008fc60000000000 */
[----:B------:R-:W1:Y:S01]  /*6030*/  MUFU.EX2 R59, R149 ;  /* 0x00000095003b7308 */ /* 0x000e620000000800 */
[----:B------:R-:W-:Y:S01]  /*6040*/  FADD R105, R62, R105 ;  /* 0x000000693e697221 */ /* 0x000fe20000000000 */
[----:B------:R-:W-:Y:S01]  /*6050*/  F2FP.F16.F32.PACK_AB R38, R102, R38 ;  /* 0x000000266626723e */ /* 0x000fe200000000ff */
[--C-:B------:R-:W-:Y:S01]  /*6060*/  FADD R102, R39, -R76.reuse ;  /* 0x8000004c27667221 */ /* 0x100fe20000000000 */
[----:B------:R-:W-:Y:S01]  /*6070*/  F2FP.F16.F32.PACK_AB R39, R101, R100 ;  /* 0x000000646527723e */ /* 0x000fe200000000ff */
[----:B--2---:R-:W-:Y:S01]  /*6080*/  FADD R100, R58, R105 ;  /* 0x000000693a647221 */ /* 0x004fe20000000000 */
[----:B------:R-:W-:Y:S01]  /*6090*/  F2FP.F16.F32.PACK_AB R41, R98, R41 ;  /* 0x000000296229723e */ /* 0x000fe200000000ff */
[----:B------:R-:W-:Y:S02]  /*60a0*/  FADD R98, R42, -R76 ;  /* 0x8000004c2a627221 */ /* 0x000fe40000000000 */
[----:B0-----:R-:W-:Y:S01]  /*60b0*/  FADD R100, R61, R100 ;  /* 0x000000643d647221 */ /* 0x001fe20000000000 */
[----:B------:R-:W-:Y:S01]  /*60c0*/  F2FP.F16.F32.PACK_AB R42, R97, R96 ;  /* 0x00000060612a723e */ /* 0x000fe200000000ff */
[--C-:B------:R-:W-:Y:S01]  /*60d0*/  FADD R123, R24, -R76.reuse ;  /* 0x8000004c187b7221 */ /* 0x100fe20000000000 */
[----:B------:R-:W-:Y:S01]  /*60e0*/  F2FP.F16.F32.PACK_AB R44, R94, R44 ;  /* 0x0000002c5e2c723e */ /* 0x000fe200000000ff */
[----:B------:R-:W-:Y:S01]  /*60f0*/  FADD R94, R45, -R76 ;  /* 0x8000004c2d5e7221 */ /* 0x000fe20000000000 */
[----:B------:R-:W-:Y:S01]  /*6100*/  F2FP.F16.F32.PACK_AB R45, R93, R92 ;  /* 0x0000005c5d2d723e */ /* 0x000fe200000000ff */
[----:B-1----:R-:W-:Y:S01]  /*6110*/  FADD R97, R59, R100 ;  /* 0x000000643b617221 */ /* 0x002fe20000000000 */
[----:B------:R-:W-:Y:S01]  /*6120*/  F2FP.F16.F32.PACK_AB R25, R119, R25 ;  /* 0x000000197719723e */ /* 0x000fe200000000ff */
[----:B------:R-:W-:-:S02]  /*6130*/  FMUL R119, R123, 1.4426950216293334961 ;  /* 0x3fb8aa3b7b777820 */ /* 0x000fc40000400000 */
[----:B------:R-:W-:Y:S01]  /*6140*/  FADD R92, R60, R97 ;  /* 0x000000613c5c7221 */ /* 0x000fe20000000000 */
[----:B------:R-:W0:Y:S03]  /*6150*/  MUFU.EX2 R122, R126 ;  /* 0x0000007e007a7308 */ /* 0x000e260000000800 */
[----:B------:R-:W-:Y:S01]  /*6160*/  FADD R93, R141, R92 ;  /* 0x0000005c8d5d7221 */ /* 0x000fe20000000000 */
[----:B------:R-:W-:Y:S01]  /*6170*/  FMUL R118, R118, 1.4426950216293334961 ;  /* 0x3fb8aa3b76767820 */ /* 0x000fe20000400000 */
[----:B------:R-:W-:Y:S01]  /*6180*/  F2FP.F16.F32.PACK_AB R31, R111, R31 ;  /* 0x0000001f6f1f723e */ /* 0x000fe200000000ff */
[----:B------:R-:W-:Y:S01]  /*6190*/  FMUL R111, R115, 1.4426950216293334961 ;  /* 0x3fb8aa3b736f7820 */ /* 0x000fe20000400000 */
[----:B------:R-:W-:Y:S01]  /*61a0*/  FADD R93, R138, R93 ;  /* 0x0000005d8a5d7221 */ /* 0x000fe20000000000 */
[----:B------:R-:W1:Y:S01]  /*61b0*/  MUFU.EX2 R119, R119 ;  /* 0x0000007700777308 */ /* 0x000e620000000800 */
[----:B------:R-:W-:Y:S01]  /*61c0*/  F2FP.F16.F32.PACK_AB R47, R90, R47 ;  /* 0x0000002f5a2f723e */ /* 0x000fe200000000ff */
[----:B------:R-:W-:Y:S01]  /*61d0*/  FADD R90, R48, -R76 ;  /* 0x8000004c305a7221 */ /* 0x000fe20000000000 */
[----:B------:R-:W-:-:S02]  /*61e0*/  F2FP.F16.F32.PACK_AB R29, R114, R29 ;  /* 0x0000001d721d723e */ /* 0x000fc400000000ff */
[----:B------:R-:W-:Y:S01]  /*61f0*/  F2FP.F16.F32.PACK_AB R48, R89, R88 ;  /* 0x000000585930723e */ /* 0x000fe200000000ff */
[----:B------:R-:W-:Y:S02]  /*6200*/  FADD R88, R128, R93 ;  /* 0x0000005d80587221 */ /* 0x000fe40000000000 */
[----:B------:R-:W2:Y:S01]  /*6210*/  MUFU.EX2 R114, R118 ;  /* 0x0000007600727308 */ /* 0x000ea20000000800 */
[----:B------:R-:W-:Y:S01]  /*6220*/  FMUL R110, R110, 1.4426950216293334961 ;  /* 0x3fb8aa3b6e6e7820 */ /* 0x000fe20000400000 */
[----:B------:R-:W-:Y:S01]  /*6230*/  F2FP.F16.F32.PACK_AB R49, R87, R49 ;  /* 0x000000315731723e */ /* 0x000fe200000000ff */
[----:B------:R-:W-:Y:S01]  /*6240*/  FADD R87, R51, -R76 ;  /* 0x8000004c33577221 */ /* 0x000fe20000000000 */
[----:B------:R-:W-:Y:S01]  /*6250*/  F2FP.F16.F32.PACK_AB R51, R85, R84 ;  /* 0x000000545533723e */ /* 0x000fe200000000ff */
[----:B------:R-:W-:-:S03]  /*6260*/  FADD R85, R127, R88 ;  /* 0x000000587f557221 */ /* 0x000fc60000000000 */
[----:B------:R-:W3:Y:S01]  /*6270*/  MUFU.EX2 R111, R111 ;  /* 0x0000006f006f7308 */ /* 0x000ee20000000800 */
[----:B------:R-:W-:Y:S01]  /*6280*/  FMUL R106, R106, 1.4426950216293334961 ;  /* 0x3fb8aa3b6a6a7820 */ /* 0x000fe20000400000 */
[----:B------:R-:W-:Y:S01]  /*6290*/  F2FP.F16.F32.PACK_AB R53, R67, R53 ;  /* 0x000000354335723e */ /* 0x000fe200000000ff */
[----:B0-----:R-:W-:Y:S01]  /*62a0*/  FADD R84, R122, R85 ;  /* 0x000000557a547221 */ /* 0x001fe20000000000 */
[----:B------:R-:W-:Y:S01]  /*62b0*/  FADD R67, R54, -R76 ;  /* 0x8000004c36437221 */ /* 0x000fe20000000000 */
[----:B------:R-:W-:Y:S01]  /*62c0*/  FMUL R102, R102, 1.4426950216293334961 ;  /* 0x3fb8aa3b66667820 */ /* 0x000fe20000400000 */
[----:B------:R-:W-:Y:S02]  /*62d0*/  F2FP.F16.F32.PACK_AB R52, R83, R52 ;  /* 0x000000345334723e */ /* 0x000fe400000000ff */
[----:B------:R-:W0:Y:S01]  /*62e0*/  MUFU.EX2 R110, R110 ;  /* 0x0000006e006e7308 */ /* 0x000e220000000800 */
[----:B------:R-:W-:Y:S01]  /*62f0*/  F2FP.F16.F32.PACK_AB R37, R103, R37 ;  /* 0x000000256725723e */ /* 0x000fe200000000ff */
[----:B------:R-:W-:Y:S01]  /*6300*/  FMUL R83, R87, 1.4426950216293334961 ;  /* 0x3fb8aa3b57537820 */ /* 0x000fe20000400000 */
[----:B------:R-:W-:Y:S01]  /*6310*/  F2FP.F16.F32.PACK_AB R54, R66, R65 ;  /* 0x000000414236723e */ /* 0x000fe200000000ff */
[----:B------:R-:W-:Y:S01]  /*6320*/  FMUL R98, R98, 1.4426950216293334961 ;  /* 0x3fb8aa3b62627820 */ /* 0x000fe20000400000 */
[----:B------:R-:W-:Y:S01]  /*6330*/  FMUL R94, R94, 1.4426950216293334961 ;  /* 0x3fb8aa3b5e5e7820 */ /* 0x000fe20000400000 */
[----:B------:R-:W-:Y:S01]  /*6340*/  FMUL R90, R90, 1.4426950216293334961 ;  /* 0x3fb8aa3b5a5a7820 */ /* 0x000fe20000400000 */
[----:B-1----:R-:W-:Y:S01]  /*6350*/  FADD R65, R119, R84 ;  /* 0x0000005477417221 */ /* 0x002fe20000000000 */
[----:B------:R-:W1:Y:S01]  /*6360*/  MUFU.EX2 R103, R106 ;  /* 0x0000006a00677308 */ /* 0x000e620000000800 */
[----:B------:R-:W-:Y:S01]  /*6370*/  FMUL R67, R67, 1.4426950216293334961 ;  /* 0x3fb8aa3b43437820 */ /* 0x000fe20000400000 */
[----:B------:R-:W-:-:S02]  /*6380*/  F2FP.F16.F32.PACK_AB R43, R95, R43 ;  /* 0x0000002b5f2b723e */ /* 0x000fc400000000ff */
[----:B------:R-:W-:Y:S02]  /*6390*/  F2FP.F16.F32.PACK_AB R46, R91, R46 ;  /* 0x0000002e5b2e723e */ /* 0x000fe400000000ff */
[----:B------:R-:W-:Y:S02]  /*63a0*/  F2FP.F16.F32.PACK_AB R50, R86, R50 ;  /* 0x000000325632723e */ /* 0x000fe400000000ff */
[----:B------:R-:W0:Y:S01]  /*63b0*/  MUFU.EX2 R102, R102 ;  /* 0x0000006600667308 */ /* 0x000e220000000800 */
[----:B------:R-:W-:Y:S01]  /*63c0*/  F2FP.F16.F32.PACK_AB R55, R64, R55 ;  /* 0x000000374037723e */ /* 0x000fe200000000ff */
[----:B--2---:R-:W-:Y:S01]  /*63d0*/  FADD R64, R114, R65 ;  /* 0x0000004172407221 */ /* 0x004fe20000000000 */
[----:B------:R-:W-:-:S05]  /*63e0*/  F2FP.F16.F32.PACK_AB R58, R61, R58 ;  /* 0x0000003a3d3a723e */ /* 0x000fca00000000ff */
[----:B------:R-:W2:Y:S01]  /*63f0*/  MUFU.EX2 R95, R98 ;  /* 0x00000062005f7308 */ /* 0x000ea20000000800 */
[----:B---3--:R-:W-:-:S07]  /*6400*/  FADD R61, R111, R64 ;  /* 0x000000406f3d7221 */ /* 0x008fce0000000000 */
[----:B------:R-:W-:Y:S08]  /*6410*/  MUFU.EX2 R91, R94 ;  /* 0x0000005e005b7308 */ /* 0x000ff00000000800 */
[----:B------:R-:W3:Y:S08]  /*6420*/  MUFU.EX2 R86, R90 ;  /* 0x0000005a00567308 */ /* 0x000ef00000000800 */
[----:B------:R-:W-:Y:S08]  /*6430*/  MUFU.EX2 R83, R83 ;  /* 0x0000005300537308 */ /* 0x000ff00000000800 */
[----:B------:R-:W2:Y:S01]  /*6440*/  MUFU.EX2 R84, R67 ;  /* 0x0000004300547308 */ /* 0x000ea20000000800 */
[----:B0-----:R-:W-:Y:S01]  /*6450*/  FADD R64, R110, R61 ;  /* 0x0000003d6e407221 */ /* 0x001fe20000000000 */
[----:B------:R-:W-:-:S03]  /*6460*/  SHF.L.U32 R133, R132, 0x6, RZ ;  /* 0x0000000684857819 */ /* 0x000fc600000006ff */
[----:B-1----:R-:W-:Y:S01]  /*6470*/  FADD R65, R103, R64 ;  /* 0x0000004067417221 */ /* 0x002fe20000000000 */
[----:B------:R-:W-:Y:S02]  /*6480*/  F2FP.F16.F32.PACK_AB R56, R63, R56 ;  /* 0x000000383f38723e */ /* 0x000fe400000000ff */
[----:B------:R-:W-:Y:S01]  /*6490*/  F2FP.F16.F32.PACK_AB R57, R62, R57 ;  /* 0x000000393e39723e */ /* 0x000fe200000000ff */
[----:B------:R-:W-:Y:S01]  /*64a0*/  FADD R88, R102, R65 ;  /* 0x0000004166587221 */ /* 0x000fe20000000000 */
[----:B------:R-:W-:Y:S02]  /*64b0*/  F2FP.F16.F32.PACK_AB R59, R60, R59 ;  /* 0x0000003b3c3b723e */ /* 0x000fe400000000ff */
[----:B------:R-:W-:Y:S02]  /*64c0*/  LOP3.LUT R133, R178, 0x1000, R133, 0xf8, !PT ;  /* 0x00001000b2857812 */ /* 0x000fe400078ef885 */
[----:B------:R-:W-:Y:S02]  /*64d0*/  F2FP.F16.F32.PACK_AB R9, R143, R9 ;  /* 0x000000098f09723e */ /* 0x000fe400000000ff */
[----:B------:R-:W-:-:S02]  /*64e0*/  F2FP.F16.F32.PACK_AB R12, R140, R139 ;  /* 0x0000008b8c0c723e */ /* 0x000fc400000000ff */
[----:B------:R-:W-:Y:S02]  /*64f0*/  F2FP.F16.F32.PACK_AB R16, R131, R16 ;  /* 0x000000108310723e */ /* 0x000fe400000000ff */
[----:B------:R-:W-:Y:S02]  /*6500*/  F2FP.F16.F32.PACK_AB R18, R129, R18 ;  /* 0x000000128112723e */ /* 0x000fe400000000ff */
[----:B------:R-:W-:Y:S02]  /*6510*/  F2FP.F16.F32.PACK_AB R24, R121, R120 ;  /* 0x000000787918723e */ /* 0x000fe400000000ff */
[----:B------:R-:W-:Y:S02]  /*6520*/  F2FP.F16.F32.PACK_AB R34, R107, R34 ;  /* 0x000000226b22723e */ /* 0x000fe400000000ff */
[----:B------:R-:W-:Y:S02]  /*6530*/  F2FP.F16.F32.PACK_AB R40, R99, R40 ;  /* 0x000000286328723e */ /* 0x000fe400000000ff */
[----:B------:R-:W-:-:S02]  /*6540*/  F2FP.F16.F32.PACK_AB R60, R138, R141 ;  /* 0x0000008d8a3c723e */ /* 0x000fc400000000ff */
[----:B------:R-:W-:Y:S02]  /*6550*/  F2FP.F16.F32.PACK_AB R61, R127, R128 ;  /* 0x000000807f3d723e */ /* 0x000fe400000000ff */
[----:B------:R-:W-:Y:S02]  /*6560*/  F2FP.F16.F32.PACK_AB R62, R119, R122 ;  /* 0x0000007a773e723e */ /* 0x000fe400000000ff */
[----:B------:R-:W-:Y:S02]  /*6570*/  F2FP.F16.F32.PACK_AB R63, R111, R114 ;  /* 0x000000726f3f723e */ /* 0x000fe400000000ff */
[----:B------:R-:W-:Y:S02]  /*6580*/  F2FP.F16.F32.PACK_AB R64, R103, R110 ;  /* 0x0000006e6740723e */ /* 0x000fe400000000ff */
[----:B--2---:R-:W-:Y:S02]  /*6590*/  F2FP.F16.F32.PACK_AB R65, R95, R102 ;  /* 0x000000665f41723e */ /* 0x004fe400000000ff */
[----:B---3--:R-:W-:-:S02]  /*65a0*/  F2FP.F16.F32.PACK_AB R66, R86, R91 ;  /* 0x0000005b5642723e */ /* 0x008fc400000000ff */
[----:B------:R-:W-:Y:S01]  /*65b0*/  F2FP.F16.F32.PACK_AB R67, R84, R83 ;  /* 0x000000535443723e */ /* 0x000fe200000000ff */
[----:B----4-:R-:W-:Y:S06]  /*65c0*/  @!P0 BRA `(.L_x_9) ;  /* 0x0000000000048947 */ /* 0x010fec0003800000 */
[----:B------:R0:W-:Y:S02]  /*65d0*/  STTM.x64 tmem[UR15], R4 ;  /* 0x00000004000079ed */ /* 0x0001e4000834000f */
.L_x_9:
[C---:B0-----:R-:W-:Y:S01]  /*65e0*/  LOP3.LUT R4, R133.reuse, 0x20, RZ, 0x3c, !PT ;  /* 0x0000002085047812 */ /* 0x041fe200078e3cff */
[----:B-----5:R-:W-:Y:S01]  /*65f0*/  STS.U16 [R133+UR5+0x4000], R82 ;  /* 0x0040005285007988 */ /* 0x020fe20008000405 */
[----:B------:R-:W-:Y:S01]  /*6600*/  LOP3.LUT R6, R133, 0x40, RZ, 0x3c, !PT ;  /* 0x0000004085067812 */ /* 0x000fe200078e3cff */
[----:B------:R-:W-:Y:S01]  /*6610*/  FADD R88, R95, R88 ;  /* 0x000000585f587221 */ /* 0x000fe20000000000 */
[----:B------:R-:W-:Y:S01]  /*6620*/  LOP3.LUT R5, R133, 0x60, RZ, 0x3c, !PT ;  /* 0x0000006085057812 */ /* 0x000fe200078e3cff */
[----:B------:R-:W-:Y:S02]  /*6630*/  STS.U16 [R133+UR5+0x4400], R81 ;  /* 0x0044005185007988 */ /* 0x000fe40008000405 */
[----:B------:R-:W-:Y:S02]  /*6640*/  FADD R91, R91, R88 ;  /* 0x000000585b5b7221 */ /* 0x000fe40000000000 */
[----:B------:R-:W-:Y:S04]  /*6650*/  STS.U16 [R133+UR5+0x4800], R80 ;  /* 0x0048005085007988 */ /* 0x000fe80008000405 */
[----:B------:R-:W-:Y:S04]  /*6660*/  STS.U16 [R133+UR5+0x4c00], R79 ;  /* 0x004c004f85007988 */ /* 0x000fe80008000405 */
[----:B------:R-:W-:Y:S04]  /*6670*/  STS.U16 [R4+UR5+0x4100], R78 ;  /* 0x0041004e04007988 */ /* 0x000fe80008000405 */
[----:B------:R-:W-:Y:S04]  /*6680*/  STS.U16 [R4+UR5+0x4500], R77 ;  /* 0x0045004d04007988 */ /* 0x000fe80008000405 */
[----:B------:R-:W-:Y:S04]  /*6690*/  STS.U16 [R4+UR5+0x4900], R75 ;  /* 0x0049004b04007988 */ /* 0x000fe80008000405 */
[----:B------:R0:W-:Y:S04]  /*66a0*/  STS.U16 [R4+UR5+0x4d00], R74 ;  /* 0x004d004a04007988 */ /* 0x0001e80008000405 */
[----:B------:R-:W-:Y:S04]  /*66b0*/  STS.U16 [R6+UR5+0x4200], R73 ;  /* 0x0042004906007988 */ /* 0x000fe80008000405 */
[----:B------:R-:W-:Y:S01]  /*66c0*/  STS.U16 [R6+UR5+0x4600], R72 ;  /* 0x0046004806007988 */ /* 0x000fe20008000405 */
[----:B0-----:R-:W-:-:S03]  /*66d0*/  FADD R4, -R76, -INF ;  /* 0xff8000004c047421 */ /* 0x001fc60000000100 */
[----:B------:R-:W-:Y:S01]  /*66e0*/  STS.U16 [R6+UR5+0x4a00], R71 ;  /* 0x004a004706007988 */ /* 0x000fe20008000405 */
[----:B------:R-:W-:-:S03]  /*66f0*/  FMUL R36, R4, 1.4426950216293334961 ;  /* 0x3fb8aa3b04247820 */ /* 0x000fc60000400000 */
[----:B------:R-:W-:Y:S04]  /*6700*/  STS.U16 [R6+UR5+0x4e00], R70 ;  /* 0x004e004606007988 */ /* 0x000fe80008000405 */
[----:B------:R-:W-:Y:S01]  /*6710*/  STS.U16 [R5+UR5+0x4300], R69 ;  /* 0x0043004505007988 */ /* 0x000fe20008000405 */
[----:B------:R-:W0:Y:S03]  /*6720*/  MUFU.EX2 R36, R36 ;  /* 0x0000002400247308 */ /* 0x000e260000000800 */
[----:B------:R-:W-:Y:S04]  /*6730*/  STS.U16 [R5+UR5+0x4700], R68 ;  /* 0x0047004405007988 */ /* 0x000fe80008000405 */
[----:B------:R-:W-:Y:S04]  /*6740*/  STS.U16 [R5+UR5+0x4b00], R2 ;  /* 0x004b000205007988 */ /* 0x000fe80008000405 */
[----:B------:R1:W-:Y:S01]  /*6750*/  STS.U16 [R5+UR5+0x4f00], R0 ;  /* 0x004f000005007988 */ /* 0x0003e20008000405 */
[----:B------:R-:W2:Y:S02]  /*6760*/  FENCE.VIEW.ASYNC.T ;  /* 0x00000000000073c6 */ /* 0x000ea40000000200 */
[----:B--2---:R-:W-:Y:S06]  /*6770*/  BAR.SYNC.DEFER_BLOCKING 0x0 ;  /* 0x0000000000007b1d */ /* 0x004fec0000010000 */
[----:B-1----:R-:W1:Y:S01]  /*6780*/  LDTM.x32 R4, tmem[UR9] ;  /* 0x00000009000479ee */ /* 0x002e6200082c0000 */
[----:B------:R-:W-:Y:S01]  /*6790*/  NOP ;  /* 0x0000000000007918 */ /* 0x000fe20000000000 */
[----:B0-----:R-:W-:Y:S05]  /*67a0*/  @!P0 BRA `(.L_x_10) ;  /* 0x0000000000848947 */ /* 0x001fea0003800000 */
[C---:B-1----:R-:W-:Y:S01]  /*67b0*/  FMUL R4, R36.reuse, R4 ;  /* 0x0000000424047220 */ /* 0x042fe20000400000 */
[C---:B------:R-:W-:Y:S01]  /*67c0*/  FMUL R5, R36.reuse, R5 ;  /* 0x0000000524057220 */ /* 0x040fe20000400000 */
        /* <DEDUP_REMOVED lines=29> */
[----:B------:R-:W-:-:S04]  /*69a0*/  FMUL R35, R36, R35 ;  /* 0x0000002324237220 */ /* 0x000fc80000400000 */
[----:B------:R0:W-:Y:S03]  /*69b0*/  STTM.x32 tmem[UR9], R4 ;  /* 0x00000004000079ed */ /* 0x0001e600082c0009 */
.L_x_10:
[----:B-1----:R-:W1:Y:S02]  /*69c0*/  FENCE.VIEW.ASYNC.T ;  /* 0x00000000000073c6 */ /* 0x002e640000000200 */
[----:B-1----:R-:W-:Y:S01]  /*69d0*/  BAR.SYNC.DEFER_BLOCKING 0x0 ;  /* 0x0000000000007b1d */ /* 0x002fe20000010000 */
[----:B------:R-:W-:Y:S01]  /*69e0*/  FADD R86, R86, R91 ;  /* 0x0000005b56567221 */ /* 0x000fe20000000000 */
[----:B------:R-:W-:-:S03]  /*69f0*/  UISETP.GE.AND UP2, UPT, UR8, URZ, UPT ;  /* 0x000000ff0800728c */ /* 0x000fc6000bf46270 */
[----:B------:R-:W-:-:S04]  /*6a00*/  FADD R83, R83, R86 ;  /* 0x0000005653537221 */ /* 0x000fc80000000000 */
[----:B------:R-:W-:-:S04]  /*6a10*/  FADD R83, R84, R83 ;  /* 0x0000005354537221 */ /* 0x000fc80000000000 */
[----:B------:R-:W-:Y:S01]  /*6a20*/  FADD R83, R36, R83 ;  /* 0x0000005324537221 */ /* 0x000fe20000000000 */
[----:B------:R1:W-:Y:S06]  /*6a30*/  MEMBAR.ALL.CTA ;  /* 0x0000000000007992 */ /* 0x0003ec0000008000 */
[----:B-1----:R-:W1:Y:S02]  /*6a40*/  FENCE.VIEW.ASYNC.S ;  /* 0x00000000000073c6 */ /* 0x002e640000000000 */
[----:B-1----:R-:W-:Y:S06]  /*6a50*/  BAR.SYNC.DEFER_BLOCKING 0x0 ;  /* 0x0000000000007b1d */ /* 0x002fec0000010000 */
[----:B------:R-:W-:Y:S05]  /*6a60*/  @!P1 BRA `(.L_x_11) ;  /* 0x0000000400789947 */ /* 0x000fea0003800000 */
[----:B------:R-:W-:Y:S01]  /*6a70*/  UIADD3 UR44, UPT, UPT, UR5, 0x4000, URZ ;  /* 0x00004000052c7890 */ /* 0x000fe2000fffe0ff */
[----:B0-----:R-:W-:Y:S01]  /*6a80*/  MOV.SPILL R4, UR9 ;  /* 0x0000000900047c02 */ /* 0x001fe20009000f00 */
[----:B------:R-:W-:Y:S01]  /*6a90*/  UMOV UR47, URZ ;  /* 0x000000ff002f7c82 */ /* 0x000fe20008000000 */
[----:B------:R-:W-:Y:S01]  /*6aa0*/  UIADD3 UR76, UPT, UPT, UR7, 0x148, URZ ;  /* 0x00000148074c7890 */ /* 0x000fe2000fffe0ff */
[----:B------:R-:W-:Y:S01]  /*6ab0*/  MOV.SPILL R5, UR8 ;  /* 0x0000000800057c02 */ /* 0x000fe20009000f00 */
[----:B------:R-:W-:Y:S01]  /*6ac0*/  USHF.R.U32.HI UR46, URZ, 0x4, UR44 ;  /* 0x00000004ff2e7899 */ /* 0x000fe2000801162c */
[----:B------:R-:W-:Y:S01]  /*6ad0*/  MOV.SPILL R0, UR11 ;  /* 0x0000000b00007c02 */ /* 0x000fe20009000f00 */
[----:B------:R-:W-:Y:S01]  /*6ae0*/  UIADD3 UR22, UPT, UPT, UR7, 0x150, URZ ;  /* 0x0000015007167890 */ /* 0x000fe2000fffe0ff */
[----:B------:R-:W-:Y:S01]  /*6af0*/  MOV.SPILL R2, UR10 ;  /* 0x0000000a00027c02 */ /* 0x000fe20009000f00 */
[----:B------:R-:W-:Y:S02]  /*6b00*/  USGXT.U32 UR46, UR46, 0xe ;  /* 0x0000000e2e2e789a */ /* 0x000fe40008000000 */
[----:B------:R-:W-:-:S02]  /*6b10*/  UIADD3 UR75, UPT, UPT, UR7, 0x158, URZ ;  /* 0x00000158074b7890 */ /* 0x000fc4000fffe0ff */
[----:B------:R-:W-:Y:S01]  /*6b20*/  UIADD3 UR50, UP3, UPT, UR46, 0x2, URZ ;  /* 0x000000022e327890 */ /* 0x000fe2000ff7e0ff */
[----:B------:R-:W-:Y:S01]  /*6b30*/  UMOV UR26, 0x0 ;  /* 0x00000000001a7882 */ /* 0x000fe20000000000 */
[----:B------:R-:W-:Y:S02]  /*6b40*/  UMOV UR27, 0x8080010 ;  /* 0x08080010001b7882 */ /* 0x000fe40000000000 */
[----:B------:R-:W-:Y:S01]  /*6b50*/  UIADD3.X UR51, UPT, UPT, UR47, 0x40004040, URZ, UP3, !UPT ;  /* 0x400040402f337890 */ /* 0x000fe20009ffe4ff */
[----:B------:R-:W-:Y:S02]  /*6b60*/  UMOV UR24, 0x0 ;  /* 0x0000000000187882 */ /* 0x000fe40000000000 */
[----:B------:R-:W-:Y:S01]  /*6b70*/  UMOV UR47, 0x40004040 ;  /* 0x40004040002f7882 */ /* 0x000fe20000000000 */
[----:B------:R-:W-:Y:S01]  /*6b80*/  UIADD3.64 UR56, UPT, UPT, UR50, 0x2, URZ ;  /* 0x0000000232387897 */ /* 0x000fe2000fffe0ff */
[----:B------:R0:W-:Y:S01]  /*6b90*/  UTCHMMA tmem[UR13], gdesc[UR46], tmem[UR7], tmem[UR26], idesc[UR27], UPT ;  /* 0x00ff1a2e0d0079ea */ /* 0x0001e2000b800007 */
[----:B------:R-:W-:Y:S01]  /*6ba0*/  UIADD3.64 UR58, UPT, UPT, UR50, 0x4, URZ ;  /* 0x00000004323a7897 */ /* 0x000fe2000fffe0ff */
[----:B------:R-:W-:Y:S01]  /*6bb0*/  UMOV UR25, 0x8080010 ;  /* 0x0808001000197882 */ /* 0x000fe20000000000 */
[----:B------:R-:W-:Y:S01]  /*6bc0*/  UMOV UR28, 0x0 ;  /* 0x00000000001c7882 */ /* 0x000fe20000000000 */
[----:B------:R-:W-:Y:S01]  /*6bd0*/  UMOV UR29, 0x8080010 ;  /* 0x08080010001d7882 */ /* 0x000fe20000000000 */
[----:B------:R-:W-:Y:S01]  /*6be0*/  UMOV UR30, 0x0 ;  /* 0x00000000001e7882 */ /* 0x000fe20000000000 */
[----:B------:R-:W-:Y:S01]  /*6bf0*/  UMOV UR31, 0x8080010 ;  /* 0x08080010001f7882 */ /* 0x000fe20000000000 */
[----:B------:R-:W-:-:S02]  /*6c00*/  UIADD3 UR60, UPT, UPT, UR7, 0x160, URZ ;  /* 0x00000160073c7890 */ /* 0x000fc4000fffe0ff */
[----:B------:R1:W-:Y:S01]  /*6c10*/  UTCHMMA tmem[UR76], gdesc[UR50], tmem[UR7], tmem[UR24], idesc[UR25], UPT ;  /* 0x00ff18324c0079ea */ /* 0x0003e2000b800007 */
[----:B0-----:R-:W-:Y:S01]  /*6c20*/  UIADD3.64 UR26, UPT, UPT, UR50, 0xfe, URZ ;  /* 0x000000fe321a7897 */ /* 0x001fe2000fffe0ff */
[----:B------:R-:W-:Y:S01]  /*6c30*/  UTCHMMA tmem[UR22], gdesc[UR56], tmem[UR7], tmem[UR28], idesc[UR29], UPT ;  /* 0x00ff1c38160079ea */ /* 0x000fe2000b800007 */
[----:B------:R-:W-:Y:S02]  /*6c40*/  UIADD3 UR17, UPT, UPT, UR7, 0x168, URZ ;  /* 0x0000016807117890 */ /* 0x000fe4000fffe0ff */
[----:B------:R0:W-:Y:S01]  /*6c50*/  UTCHMMA tmem[UR75], gdesc[UR58], tmem[UR7], tmem[UR30], idesc[UR31], UPT ;  /* 0x00ff1e3a4b0079ea */ /* 0x0001e2000b800007 */
[----:B------:R-:W-:Y:S02]  /*6c60*/  UIADD3 UR18, UPT, UPT, UR7, 0x170, URZ ;  /* 0x0000017007127890 */ /* 0x000fe4000fffe0ff */
[----:B------:R-:W-:Y:S02]  /*6c70*/  UIADD3.64 UR8, UPT, UPT, UR50, 0x102, URZ ;  /* 0x0000010232087897 */ /* 0x000fe4000fffe0ff */
[----:B------:R-:W-:-:S02]  /*6c80*/  UIADD3 UR74, UPT, UPT, UR7, 0x178, URZ ;  /* 0x00000178074a7890 */ /* 0x000fc4000fffe0ff */
[----:B-1----:R-:W-:Y:S02]  /*6c90*/  UIADD3.64 UR24, UPT, UPT, UR50, 0x100, URZ ;  /* 0x0000010032187897 */ /* 0x002fe4000fffe0ff */
[----:B------:R-:W-:Y:S02]  /*6ca0*/  UIADD3 UR73, UPT, UPT, UR7, 0x20, URZ ;  /* 0x0000002007497890 */ /* 0x000fe4000fffe0ff */
[----:B0-----:R-:W-:Y:S02]  /*6cb0*/  UIADD3.64 UR30, UPT, UPT, UR50, 0x104, URZ ;  /* 0x00000104321e7897 */ /* 0x001fe4000fffe0ff */
[----:B------:R-:W-:Y:S02]  /*6cc0*/  UIADD3 UR72, UPT, UPT, UR7, 0x180, URZ ;  /* 0x0000018007487890 */ /* 0x000fe4000fffe0ff */
[----:B------:R-:W-:Y:S02]  /*6cd0*/  UIADD3 UR71, UPT, UPT, UR7, 0x20, URZ ;  /* 0x0000002007477890 */ /* 0x000fe4000fffe0ff */
[----:B------:R-:W-:-:S02]  /*6ce0*/  UIADD3 UR70, UPT, UPT, UR7, 0x188, URZ ;  /* 0x0000018807467890 */ /* 0x000fc4000fffe0ff */
[----:B------:R-:W-:Y:S02]  /*6cf0*/  UIADD3 UR69, UPT, UPT, UR7, 0x20, URZ ;  /* 0x0000002007457890 */ /* 0x000fe4000fffe0ff */
[----:B------:R-:W-:Y:S01]  /*6d00*/  UIADD3 UR68, UPT, UPT, UR7, 0x190, URZ ;  /* 0x0000019007447890 */ /* 0x000fe2000fffe0ff */
[----:B------:R-:W-:Y:S01]  /*6d10*/  UMOV UR32, 0x0 ;  /* 0x0000000000207882 */ /* 0x000fe20000000000 */
[----:B------:R-:W-:Y:S01]  /*6d20*/  UMOV UR33, 0x8080010 ;  /* 0x0808001000217882 */ /* 0x000fe20000000000 */
[----:B------:R-:W-:Y:S02]  /*6d30*/  UIADD3 UR67, UPT, UPT, UR7, 0x20, URZ ;  /* 0x0000002007437890 */ /* 0x000fe4000fffe0ff */
[----:B------:R0:W-:Y:S01]  /*6d40*/  UTCHMMA tmem[UR60], gdesc[UR26], tmem[UR7], tmem[UR32], idesc[UR33], UPT ;  /* 0x00ff201a3c0079ea */ /* 0x0001e2000b800007 */
[----:B------:R-:W-:Y:S01]  /*6d50*/  UIADD3 UR66, UPT, UPT, UR7, 0x198, URZ ;  /* 0x0000019807427890 */ /* 0x000fe2000fffe0ff */
[----:B------:R-:W-:Y:S01]  /*6d60*/  UMOV UR34, 0x0 ;  /* 0x0000000000227882 */ /* 0x000fe20000000000 */
[----:B------:R-:W-:Y:S01]  /*6d70*/  UMOV UR35, 0x8080010 ;  /* 0x0808001000237882 */ /* 0x000fe20000000000 */
[----:B------:R-:W-:-:S02]  /*6d80*/  UIADD3 UR65, UPT, UPT, UR7, 0x20, URZ ;  /* 0x0000002007417890 */ /* 0x000fc4000fffe0ff */
[----:B------:R-:W-:Y:S01]  /*6d90*/  UTCHMMA tmem[UR17], gdesc[UR24], tmem[UR7], tmem[UR34], idesc[UR35], UPT ;  /* 0x00ff2218110079ea */ /* 0x000fe2000b800007 */
        /* <DEDUP_REMOVED lines=9> */
[----:B------:R2:W-:Y:S01]  /*6e30*/  UTCHMMA tmem[UR74], gdesc[UR30], tmem[UR7], tmem[UR38], idesc[UR39], UPT ;  /* 0x00ff261e4a0079ea */ /* 0x0005e2000b800007 */
[----:B------:R-:W-:Y:S01]  /*6e40*/  UIADD3 UR77, UPT, UPT, UR7, 0x1b0, URZ ;  /* 0x000001b0074d7890 */ /* 0x000fe2000fffe0ff */
[----:B------:R-:W-:Y:S01]  /*6e50*/  UMOV UR40, 0x0 ;  /* 0x0000000000287882 */ /* 0x000fe20000000000 */
[----:B------:R-:W-:Y:S01]  /*6e60*/  UMOV UR41, 0x8080010 ;  /* 0x0808001000297882 */ /* 0x000fe20000000000 */
[----:B0-----:R-:W-:Y:S01]  /*6e70*/  UIADD3 UR32, UPT, UPT, UR7, 0x20, URZ ;  /* 0x0000002007207890 */ /* 0x001fe2000fffe0ff */
[----:B------:R2:W-:Y:S01]  /*6e80*/  UTCHMMA tmem[UR72], gdesc[UR46], tmem[UR73], tmem[UR40], idesc[UR41], UPT ;  /* 0x00ff282e480079ea */ /* 0x0005e2000b800049 */
[----:B------:R-:W-:Y:S01]  /*6e90*/  UIADD3 UR22, UPT, UPT, UR7, 0x1b8, URZ ;  /* 0x000001b807167890 */ /* 0x000fe2000fffe0ff */
[----:B------:R-:W-:Y:S01]  /*6ea0*/  UMOV UR42, 0x0 ;  /* 0x00000000002a7882 */ /* 0x000fe20000000000 */
[----:B------:R-:W-:Y:S01]  /*6eb0*/  UMOV UR43, 0x8080010 ;  /* 0x08080010002b7882 */ /* 0x000fe20000000000 */
[----:B------:R-:W-:Y:S01]  /*6ec0*/  UMOV UR44, 0x0 ;  /* 0x00000000002c7882 */ /* 0x000fe20000000000 */
[----:B------:R-:W-:Y:S01]  /*6ed0*/  UMOV UR45, 0x8080010 ;  /* 0x08080010002d7882 */ /* 0x000fe20000000000 */
[----:B------:R-:W-:Y:S01]  /*6ee0*/  UMOV UR48, 0x0 ;  /* 0x0000000000307882 */ /* 0x000fe20000000000 */
[----:B------:R-:W-:Y:S01]  /*6ef0*/  UMOV UR49, 0x8080010 ;  /* 0x0808001000317882 */ /* 0x000fe20000000000 */
[----:B------:R2:W-:Y:S01]  /*6f00*/  UTCHMMA tmem[UR70], gdesc[UR50], tmem[UR71], tmem[UR42], idesc[UR43], UPT ;  /* 0x00ff2a32460079ea */ /* 0x0005e2000b800047 */
[----:B------:R-:W-:Y:S01]  /*6f10*/  UMOV UR52, 0x0 ;  /* 0x0000000000347882 */ /* 0x000fe20000000000 */
[----:B------:R-:W-:Y:S01]  /*6f20*/  UMOV UR53, 0x8080010 ;  /* 0x0808001000357882 */ /* 0x000fe20000000000 */
[----:B------:R2:W-:Y:S01]  /*6f30*/  UTCHMMA tmem[UR68], gdesc[UR56], tmem[UR69], tmem[UR44], idesc[UR45], UPT ;  /* 0x00ff2c38440079ea */ /* 0x0005e2000b800045 */
[----:B------:R-:W-:Y:S01]  /*6f40*/  UMOV UR54, 0x0 ;  /* 0x0000000000367882 */ /* 0x000fe20000000000 */
[----:B------:R-:W-:Y:S01]  /*6f50*/  UMOV UR55, 0x8080010 ;  /* 0x0808001000377882 */ /* 0x000fe20000000000 */
[----:B------:R2:W-:Y:S01]  /*6f60*/  UTCHMMA tmem[UR66], gdesc[UR58], tmem[UR67], tmem[UR48], idesc[UR49], UPT ;  /* 0x00ff303a420079ea */ /* 0x0005e2000b800043 */
[----:B------:R-:W-:Y:S01]  /*6f70*/  UMOV UR10, UR16 ;  /* 0x00000010000a7c82 */ /* 0x000fe20008000000 */
[----:B------:R-:W-:Y:S01]  /*6f80*/  UMOV UR11, URZ ;  /* 0x000000ff000b7c82 */ /* 0x000fe20008000000 */
[----:B-1----:R-:W-:Y:S01]  /*6f90*/  UMOV UR36, UR8 ;  /* 0x0000000800247c82 */ /* 0x002fe20008000000 */
[----:B------:R-:W-:Y:S01]  /*6fa0*/  UMOV UR37, UR9 ;  /* 0x0000000900257c82 */ /* 0x000fe20008000000 */
[----:B------:R2:W-:Y:S01]  /*6fb0*/  UTCHMMA tmem[UR64], gdesc[UR26], tmem[UR65], tmem[UR52], idesc[UR53], UPT ;  /* 0x00ff341a400079ea */ /* 0x0005e2000b800041 */
[----:B------:R2:W-:Y:S01]  /*6fc0*/  UTCHMMA tmem[UR62], gdesc[UR24], tmem[UR63], tmem[UR54], idesc[UR55], UPT ;  /* 0x00ff36183e0079ea */ /* 0x0005e2000b80003f */
[----:B------:R-:W-:Y:S01]  /*6fd0*/  UMOV UR76, UR10 ;  /* 0x0000000a004c7c82 */ /* 0x000fe20008000000 */
[----:B------:R2:W-:Y:S01]  /*6fe0*/  UTCHMMA tmem[UR77], gdesc[UR36], tmem[UR61], tmem[UR28], idesc[UR29], UPT ;  /* 0x00ff1c244d0079ea */ /* 0x0005e2000b80003d */
[----:B------:R2:W-:Y:S01]  /*6ff0*/  UTCHMMA tmem[UR22], gdesc[UR30], tmem[UR32], tmem[UR34], idesc[UR35], UPT ;  /* 0x00ff221e160079ea */ /* 0x0005e2000b800020 */
[----:B------:R2:W-:Y:S01]  /*7000*/  UTCBAR [UR76], URZ ;  /* 0x000000ff4c0073e9 */ /* 0x0005e200080000ff */
[----:B------:R-:W-:-:S02]  /*7010*/  R2UR.FILL UR11, R0 ;  /* 0x00000000000b72ca */ /* 0x000fc400004e0000 */
[----:B------:R-:W-:Y:S02]  /*7020*/  R2UR.FILL UR10, R2 ;  /* 0x00000000020a72ca */ /* 0x000fe400004e0000 */
[----:B------:R-:W-:Y:S02]  /*7030*/  R2UR.FILL UR9, R4 ;  /* 0x00000000040972ca */ /* 0x000fe400004e0000 */
[----:B------:R-:W-:-:S15]  /*7040*/  R2UR.FILL UR8, R5 ;  /* 0x00000000050872ca */ /* 0x000fde00004e0000 */
.L_x_11:
[----:B------:R-:W-:Y:S01]  /*7050*/  FSEL R0, R83, 1, P0 ;  /* 0x3f80000053007808 */ /* 0x000fe20000000000 */
[----:B------:R-:W-:Y:S01]  /*7060*/  UMOV UR17, URZ ;  /* 0x000000ff00117c82 */ /* 0x000fe20008000000 */
[----:B------:R-:W-:-:S03]  /*7070*/  FSEL R76, R76, -INF , P0 ;  /* 0xff8000004c4c7808 */ /* 0x000fc60000000000 */
[----:B------:R1:W-:Y:S01]  /*7080*/  STL [R1+0x30], R0 ;  /* 0x0000300001007387 */ /* 0x0003e20000100800 */
[----:B------:R-:W-:Y:S05]  /*7090*/  BRA.U !UP2, `(.L_x_12) ;  /* 0x000000710a4c7547 */ /* 0x000fea000b800000 */
[----:B------:R-:W-:Y:S01]  /*70a0*/  UIADD3 UR18, UPT, UPT, UR5, 0x8000, URZ ;  /* 0x0000800005127890 */ /* 0x000fe2000fffe0ff */
[----:B------:R-:W-:Y:S01]  /*70b0*/  IMAD.MOV.U32 R135, RZ, RZ, R76 ;  /* 0x000000ffff877224 */ /* 0x000fe200078e004c */
[----:B--2---:R-:W-:Y:S01]  /*70c0*/  USHF.R.U32.HI UR26, URZ, 0x4, UR5 ;  /* 0x00000004ff1a7899 */ /* 0x004fe20008011605 */
[----:B-1----:R-:W-:Y:S01]  /*70d0*/  IMAD.MOV.U32 R0, RZ, RZ, -0x80 ;  /* 0xffffff80ff007424 */ /* 0x002fe200078e00ff */
[----:B------:R-:W-:Y:S01]  /*70e0*/  USHF.R.U32.HI UR24, URZ, 0x4, UR18 ;  /* 0x00000004ff187899 */ /* 0x000fe20008011612 */
[----:B------:R-:W-:Y:S01]  /*70f0*/  MOV R2, 0xffffffff ;  /* 0xffffffff00027802 */ /* 0x000fe20000000f00 */
[----:B------:R-:W-:Y:S02]  /*7100*/  USGXT.U32 UR26, UR26, 0xe ;  /* 0x0000000e1a1a789a */ /* 0x000fe40008000000 */
[----:B------:R-:W-:Y:S02]  /*7110*/  USGXT.U32 UR24, UR24, 0xe ;  /* 0x0000000e1818789a */ /* 0x000fe40008000000 */
[----:B------:R-:W-:-:S02]  /*7120*/  ULOP3.LUT UR18, UR26, 0x1000000, URZ, 0xfc, !UPT ;  /* 0x010000001a127892 */ /* 0x000fc4000f8efcff */
[----:B------:R-:W-:Y:S02]  /*7130*/  USHF.R.U32.HI UR48, URZ, 0x4, UR14 ;  /* 0x00000004ff307899 */ /* 0x000fe4000801160e */
[----:B------:R-:W-:Y:S02]  /*7140*/  UIADD3 UR26, UP4, UPT, UR26, 0x1000080, URZ ;  /* 0x010000801a1a7890 */ /* 0x000fe4000ff9e0ff */
[----:B------:R-:W-:Y:S02]  /*7150*/  UIADD3 UR28, UP3, UPT, UR24, 0x2, URZ ;  /* 0x00000002181c7890 */ /* 0x000fe4000ff7e0ff */
[----:B------:R-:W-:Y:S02]  /*7160*/  USHF.L.U32 UR23, UR23, 0x7, URZ ;  /* 0x0000000717177899 */ /* 0x000fe400080006ff */
[----:B------:R-:W-:Y:S01]  /*7170*/  USHF.L.U32 UR19, UR19, 0x7, URZ ;  /* 0x0000000713137899 */ /* 0x000fe200080006ff */
[----:B------:R-:W-:Y:S01]  /*7180*/  UMOV UR22, URZ ;  /* 0x000000ff00167c82 */ /* 0x000fe20008000000 */
[----:B------:R-:W-:Y:S01]  /*7190*/  UMOV UR17, URZ ;  /* 0x000000ff00117c82 */ /* 0x000fe20008000000 */
[----:B------:R-:W-:-:S02]  /*71a0*/  USGXT.U32 UR48, UR48, 0xe ;  /* 0x0000000e3030789a */ /* 0x000fc40008000000 */
[----:B------:R-:W-:Y:S02]  /*71b0*/  UIADD3.X UR27, UPT, UPT, UR22, 0x40004040, URZ, UP4, !UPT ;  /* 0x40004040161b7890 */ /* 0x000fe4000a7fe4ff */
[----:B------:R-:W-:Y:S02]  /*71c0*/  UIADD3.X UR29, UPT, UPT, UR17, 0x40004040, URZ, UP3, !UPT ;  /* 0x40004040111d7890 */ /* 0x000fe40009ffe4ff */
[----:B------:R-:W-:Y:S02]  /*71d0*/  UIADD3 UR30, UP4, UPT, UR26, 0x180, URZ ;  /* 0x000001801a1e7890 */ /* 0x000fe4000ff9e0ff */
[----:B------:R-:W-:Y:S01]  /*71e0*/  UIADD3 UR32, UP3, UPT, UR26, 0x200, URZ ;  /* 0x000002001a207890 */ /* 0x000fe2000ff7e0ff */
[----:B------:R-:W-:Y:S01]  /*71f0*/  UMOV UR34, 0xfffffffe ;  /* 0xfffffffe00227882 */ /* 0x000fe20000000000 */
[----:B------:R-:W-:Y:S01]  /*7200*/  UMOV UR35, 0x7fffbfdf ;  /* 0x7fffbfdf00237882 */ /* 0x000fe20000000000 */
[----:B------:R-:W-:Y:S01]  /*7210*/  UMOV UR49, URZ ;  /* 0x000000ff00317c82 */ /* 0x000fe20008000000 */
[----:B------:R-:W-:-:S02]  /*7220*/  UISETP.NE.U32.AND UP2, UPT, UR6, URZ, UPT ;  /* 0x000000ff0600728c */ /* 0x000fc4000bf45070 */
[----:B------:R-:W-:Y:S01]  /*7230*/  UIADD3.64 UR34, UPT, UPT, UR48, -UR34, URZ ;  /* 0x8000002230227297 */ /* 0x000fe2000fffe0ff */
[----:B------:R-:W-:Y:S01]  /*7240*/  UMOV UR6, 0x1 ;  /* 0x0000000100067882 */ /* 0x000fe20000000000 */
[----:B------:R-:W1:Y:S01]  /*7250*/  LDCU UR14, c[0x0][0x3a8] ;  /* 0x00007500ff0e77ac */ /* 0x000e620008000800 */
[----:B------:R-:W-:Y:S02]  /*7260*/  UIADD3.X UR31, UPT, UPT, UR27, URZ, URZ, UP4, !UPT ;  /* 0x000000ff1b1f7290 */ /* 0x000fe4000a7fe4ff */
[----:B------:R-:W-:Y:S02]  /*7270*/  UIADD3.X UR33, UPT, UPT, UR27, URZ, URZ, UP3, !UPT ;  /* 0x000000ff1b217290 */ /* 0x000fe40009ffe4ff */
[----:B------:R-:W-:Y:S02]  /*7280*/  UIADD3.64 UR36, UPT, UPT, UR28, 0x2, URZ ;  /* 0x000000021c247897 */ /* 0x000fe4000fffe0ff */
[----:B------:R-:W-:Y:S02]  /*7290*/  UIADD3.64 UR38, UPT, UPT, UR28, 0x4, URZ ;  /* 0x000000041c267897 */ /* 0x000fe4000fffe0ff */
[----:B------:R-:W-:-:S02]  /*72a0*/  UIADD3.64 UR40, UPT, UPT, UR28, 0xfe, URZ ;  /* 0x000000fe1c287897 */ /* 0x000fc4000fffe0ff */
[----:B------:R-:W-:Y:S02]  /*72b0*/  UIADD3.64 UR42, UPT, UPT, UR28, 0x100, URZ ;  /* 0x000001001c2a7897 */ /* 0x000fe4000fffe0ff */
[----:B------:R-:W-:Y:S02]  /*72c0*/  UIADD3.64 UR44, UPT, UPT, UR28, 0x102, URZ ;  /* 0x000001021c2c7897 */ /* 0x000fe4000fffe0ff */
[----:B------:R-:W-:Y:S01]  /*72d0*/  UIADD3.64 UR46, UPT, UPT, UR28, 0x104, URZ ;  /* 0x000001041c2e7897 */ /* 0x000fe2000fffe0ff */
[----:B------:R-:W-:Y:S01]  /*72e0*/  UMOV UR62, URZ ;  /* 0x000000ff003e7c82 */ /* 0x000fe20008000000 */
[----:B------:R-:W-:Y:S01]  /*72f0*/  UMOV UR22, UR19 ;  /* 0x0000001300167c82 */ /* 0x000fe20008000000 */
[----:B------:R-:W-:Y:S01]  /*7300*/  UMOV UR64, UR23 ;  /* 0x0000001700407c82 */ /* 0x000fe20008000000 */
[----:B------:R-:W-:Y:S01]  /*7310*/  UMOV UR49, 0x80004020 ;  /* 0x8000402000317882 */ /* 0x000fe20000000000 */
[----:B-1----:R-:W-:-:S07]  /*7320*/  UMOV UR25, 0x40004040 ;  /* 0x4000404000197882 */ /* 0x002fce0000000000 */
.L_x_17:
[----:B0-----:R-:W2:Y:S04]  /*7330*/  LDL.64 R18, [R1+0x138] ;  /* 0x0001380001127983 */ /* 0x001ea80000100a00 */
[----:B---3--:R-:W3:Y:S04]  /*7340*/  LDL.64 R16, [R1+0x130] ;  /* 0x0001300001107983 */ /* 0x008ee80000100a00 */
[----:B------:R-:W4:Y:S04]  /*7350*/  LDL.64 R30, [R1+0x108] ;  /* 0x00010800011e7983 */ /* 0x000f280000100a00 */
[----:B------:R-:W5:Y:S04]  /*7360*/  LDL.64 R42, [R1+0xd8] ;  /* 0x0000d800012a7983 */ /* 0x000f680000100a00 */
        /* <DEDUP_REMOVED lines=11> */
[----:B------:R-:W5:Y:S01]  /*7420*/  LDL.64 R36, [R1+0xc0] ;  /* 0x0000c00001247983 */ /* 0x000f620000100a00 */
[----:B------:R-:W-:-:S02]  /*7430*/  IMAD.U32 R4, RZ, RZ, UR22 ;  /* 0x00000016ff047e24 */ /* 0x000fc4000f8e00ff */
[----:B------:R-:W-:Y:S01]  /*7440*/  IMAD.U32 R6, RZ, RZ, UR22 ;  /* 0x00000016ff067e24 */ /* 0x000fe2000f8e00ff */
[----:B------:R-:W-:Y:S01]  /*7450*/  MOV R8, UR22 ;  /* 0x0000001600087c02 */ /* 0x000fe20008000f00 */
[----:B------:R-:W-:Y:S02]  /*7460*/  IMAD.U32 R21, RZ, RZ, UR22 ;  /* 0x00000016ff157e24 */ /* 0x000fe4000f8e00ff */
[----:B------:R-:W-:Y:S02]  /*7470*/  IMAD.U32 R10, RZ, RZ, UR22 ;  /* 0x00000016ff0a7e24 */ /* 0x000fe4000f8e00ff */
[----:B--2---:R-:W-:-:S04]  /*7480*/  IMAD.WIDE R4, R4, 0x2, R18 ;  /* 0x0000000204047825 */ /* 0x004fc800078e0212 */
[----:B---3--:R-:W-:Y:S01]  /*7490*/  IMAD.WIDE R6, R6, 0x2, R16 ;  /* 0x0000000206067825 */ /* 0x008fe200078e0210 */
[----:B------:R4:W2:Y:S03]  /*74a0*/  LDG.E.U16 R18, desc[UR20][R4.64] ;  /* 0x0000001404127981 */ /* 0x0008a6000c1e1500 */
[----:B------:R-:W-:Y:S01]  /*74b0*/  IMAD.U32 R16, RZ, RZ, UR22 ;  /* 0x00000016ff107e24 */ /* 0x000fe2000f8e00ff */
[----:B------:R-:W-:Y:S01]  /*74c0*/  MOV R19, UR22 ;  /* 0x0000001600137c02 */ /* 0x000fe20008000f00 */
[----:B------:R-:W-:Y:S01]  /*74d0*/  IMAD.U32 R17, RZ, RZ, UR22 ;  /* 0x00000016ff117e24 */ /* 0x000fe2000f8e00ff */
[----:B------:R0:W3:Y:S01]  /*74e0*/  LDG.E.U16 R20, desc[UR20][R6.64] ;  /* 0x0000001406147981 */ /* 0x0000e2000c1e1500 */
[----:B----4-:R-:W-:-:S05]  /*74f0*/  IMAD.WIDE R4, R16, 0x2, R30 ;  /* 0x0000000210047825 */ /* 0x010fca00078e021e */
[----:B------:R1:W4:Y:S01]  /*7500*/  LDG.E.U16 R30, desc[UR20][R4.64] ;  /* 0x00000014041e7981 */ /* 0x000322000c1e1500 */
[----:B-----5:R-:W-:Y:S01]  /*7510*/  IMAD.WIDE R8, R8, 0x2, R14 ;  /* 0x0000000208087825 */ /* 0x020fe200078e020e */
[----:B------:R-:W-:-:S03]  /*7520*/  MOV R14, UR22 ;  /* 0x00000016000e7c02 */ /* 0x000fc60008000f00 */
[----:B0-----:R-:W-:Y:S01]  /*7530*/  IMAD.WIDE R6, R17, 0x2, R28 ;  /* 0x0000000211067825 */ /* 0x001fe200078e021c */
[----:B------:R-:W5:Y:S03]  /*7540*/  LDG.E.U16 R22, desc[UR20][R8.64] ;  /* 0x0000001408167981 */ /* 0x000f66000c1e1500 */
[----:B-1----:R-:W-:-:S06]  /*7550*/  IMAD.WIDE R4, R19, 0x2, R42 ;  /* 0x0000000213047825 */ /* 0x002fcc00078e022a */
[----:B------:R-:W2:Y:S01]  /*7560*/  LDG.E.U16 R4, desc[UR20][R4.64] ;  /* 0x0000001404047981 */ /* 0x000ea2000c1e1500 */
[----:B------:R-:W-:-:S03]  /*7570*/  IMAD.WIDE R14, R14, 0x2, R32 ;  /* 0x000000020e0e7825 */ /* 0x000fc600078e0220 */
[----:B------:R0:W3:Y:S01]  /*7580*/  LDG.E.U16 R32, desc[UR20][R6.64] ;  /* 0x0000001406207981 */ /* 0x0000e2000c1e1500 */
[----:B------:R-:W-:-:S03]  /*7590*/  IMAD.WIDE R10, R10, 0x2, R12 ;  /* 0x000000020a0a7825 */ /* 0x000fc600078e020c */
[----:B------:R-:W3:Y:S04]  /*75a0*/  LDG.E.U16 R28, desc[UR20][R14.64] ;  /* 0x000000140e1c7981 */ /* 0x000ee8000c1e1500 */
[----:B------:R1:W3:Y:S01]  /*75b0*/  LDG.E.U16 R24, desc[UR20][R10.64] ;  /* 0x000000140a187981 */ /* 0x0002e2000c1e1500 */
[----:B0-----:R-:W-:-:S06]  /*75c0*/  IMAD.WIDE R6, R21, 0x2, R40 ;  /* 0x0000000215067825 */ /* 0x001fcc00078e0228 */
[----:B------:R-:W3:Y:S01]  /*75d0*/  LDG.E.U16 R6, desc[UR20][R6.64] ;  /* 0x0000001406067981 */ /* 0x000ee2000c1e1500 */
[----:B-1----:R-:W-:-:S04]  /*75e0*/  IMAD.U32 R10, RZ, RZ, UR22 ;  /* 0x00000016ff0a7e24 */ /* 0x002fc8000f8e00ff */
[----:B------:R-:W-:-:S06]  /*75f0*/  IMAD.WIDE R10, R10, 0x2, R48 ;  /* 0x000000020a0a7825 */ /* 0x000fcc00078e0230 */
[----:B------:R-:W4:Y:S01]  /*7600*/  LDG.E.U16 R10, desc[UR20][R10.64] ;  /* 0x000000140a0a7981 */ /* 0x000f22000c1e1500 */
[----:B------:R-:W-:Y:S02]  /*7610*/  IMAD.U32 R12, RZ, RZ, UR22 ;  /* 0x00000016ff0c7e24 */ /* 0x000fe4000f8e00ff */
[----:B------:R-:W-:-:S04]  /*7620*/  IMAD.WIDE R8, R19, 0x2, R26 ;  /* 0x0000000213087825 */ /* 0x000fc800078e021a */
[----:B------:R-:W-:Y:S02]  /*7630*/  IMAD.WIDE R12, R12, 0x2, R34 ;  /* 0x000000020c0c7825 */ /* 0x000fe400078e0222 */
[----:B------:R0:W4:Y:S02]  /*7640*/  LDG.E.U16 R34, desc[UR20][R8.64] ;  /* 0x0000001408227981 */ /* 0x000124000c1e1500 */
[----:B------:R-:W-:Y:S02]  /*7650*/  IMAD.WIDE R14, R17, 0x2, R44 ;  /* 0x00000002110e7825 */ /* 0x000fe400078e022c */
[----:B------:R1:W4:Y:S04]  /*7660*/  LDG.E.U16 R26, desc[UR20][R12.64] ;  /* 0x000000140c1a7981 */ /* 0x000328000c1e1500 */
[----:B------:R-:W4:Y:S01]  /*7670*/  LDG.E.U16 R14, desc[UR20][R14.64] ;  /* 0x000000140e0e7981 */ /* 0x000f22000c1e1500 */
[----:B0-----:R-:W-:Y:S01]  /*7680*/  MOV R8, UR22 ;  /* 0x0000001600087c02 */ /* 0x001fe20008000f00 */
[----:B-1----:R-:W-:-:S04]  /*7690*/  IMAD.WIDE R12, R16, 0x2, R46 ;  /* 0x00000002100c7825 */ /* 0x002fc800078e022e */
[----:B------:R-:W-:Y:S02]  /*76a0*/  IMAD.WIDE R8, R8, 0x2, R38 ;  /* 0x0000000208087825 */ /* 0x000fe400078e0226 */
[----:B------:R-:W5:Y:S02]  /*76b0*/  LDG.E.U16 R12, desc[UR20][R12.64] ;  /* 0x000000140c0c7981 */ /* 0x000f64000c1e1500 */
[----:B------:R-:W-:Y:S02]  /*76c0*/  IMAD.WIDE R16, R16, 0x2, R36 ;  /* 0x0000000210107825 */ /* 0x000fe400078e0224 */
[----:B------:R0:W5:Y:S04]  /*76d0*/  LDG.E.U16 R8, desc[UR20][R8.64] ;  /* 0x0000001408087981 */ /* 0x000168000c1e1500 */
[----:B------:R-:W5:Y:S01]  /*76e0*/  LDG.E.U16 R16, desc[UR20][R16.64] ;  /* 0x0000001410107981 */ /* 0x000f62000c1e1500 */
[----:B------:R-:W-:-:S05]  /*76f0*/  IADD3 R5, P2, PT, R0, 0x100, RZ ;  /* 0x0000010000057810 */ /* 0x000fca0007f5e0ff */
[----:B------:R-:W-:Y:S01]  /*7700*/  IMAD.X R7, RZ, RZ, R2, P2 ;  /* 0x000000ffff077224 */ /* 0x000fe200010e0602 */
[C---:B0-----:R-:W-:Y:S02]  /*7710*/  IADD3 R9, P5, PT, R0.reuse, 0x101, RZ ;  /* 0x0000010100097810 */ /* 0x041fe40007fbe0ff */
[----:B------:R-:W-:-:S05]  /*7720*/  IADD3 R137, P4, PT, R0, 0x103, RZ ;  /* 0x0000010300897810 */ /* 0x000fca0007f9e0ff */
[----:B------:R-:W-:Y:S01]  /*7730*/  IMAD.X R138, RZ, RZ, R2, P4 ;  /* 0x000000ffff8a7224 */ /* 0x000fe200020e0602 */
[----:B------:R-:W-:-:S05]  /*7740*/  IADD3 R139, P4, PT, R0, 0x107, RZ ;  /* 0x00000107008b7810 */ /* 0x000fca0007f9e0ff */
[----:B------:R-:W-:Y:S01]  /*7750*/  IMAD.X R142, RZ, RZ, R2, P4 ;  /* 0x000000ffff8e7224 */ /* 0x000fe200020e0602 */
[----:B------:R-:W-:-:S04]  /*7760*/  IADD3 R143, P4, PT, R0, 0x10b, RZ ;  /* 0x0000010b008f7810 */ /* 0x000fc80007f9e0ff */
[----:B------:R-:W-:Y:S02]  /*7770*/  IADD3.X R149, PT, PT, RZ, R2, RZ, P4, !PT ;  /* 0x00000002ff957210 */ /* 0x000fe400027fe4ff */
[----:B------:R-:W-:-:S05]  /*7780*/  IADD3 R150, P4, PT, R0, 0x10f, RZ ;  /* 0x0000010f00967810 */ /* 0x000fca0007f9e0ff */
[----:B------:R-:W-:Y:S01]  /*7790*/  IMAD.X R157, RZ, RZ, R2, P4 ;  /* 0x000000ffff9d7224 */ /* 0x000fe200020e0602 */
[----:B------:R-:W-:-:S05]  /*77a0*/  IADD3 R158, P4, PT, R0, 0x113, RZ ;  /* 0x00000113009e7810 */ /* 0x000fca0007f9e0ff */
[----:B------:R-:W-:Y:S01]  /*77b0*/  IMAD.X R165, RZ, RZ, R2, P4 ;  /* 0x000000ffffa57224 */ /* 0x000fe200020e0602 */
[----:B------:R-:W-:Y:S02]  /*77c0*/  IADD3 R166, P4, PT, R0, 0x117, RZ ;  /* 0x0000011700a67810 */ /* 0x000fe40007f9e0ff */
[----:B------:R-:W-:Y:S02]  /*77d0*/  LOP3.LUT P6, RZ, R132, 0xff, RZ, 0xc0, !PT ;  /* 0x000000ff84ff7812 */ /* 0x000fe400078cc0ff */
[----:B------:R-:W-:Y:S02]  /*77e0*/  IADD3.X R173, PT, PT, RZ, R2, RZ, P4, !PT ;  /* 0x00000002ffad7210 */ /* 0x000fe400027fe4ff */
[----:B------:R-:W-:Y:S01]  /*77f0*/  IADD3 R174, P4, PT, R0, 0x11b, RZ ;  /* 0x0000011b00ae7810 */ /* 0x000fe20007f9e0ff */
[----:B------:R-:W-:Y:S02]  /*7800*/  UMOV UR50, 0x1 ;  /* 0x0000000100327882 */ /* 0x000fe40000000000 */
[----:B------:R-:W-:-:S04]  /*7810*/  @!UP1 UIADD3 UR50, UPT, UPT, -UR50, 0x100000, URZ ;  /* 0x0010000032329890 */ /* 0x000fc8000fffe1ff */
[----:B------:R-:W-:Y:S02]  /*7820*/  @!UP1 USHF.L.U32 UR51, UR50, 0xb, URZ ;  /* 0x0000000b32339899 */ /* 0x000fe400080006ff */
[----:B------:R-:W-:Y:S01]  /*7830*/  @!UP1 USHF.L.U32 UR50, UR50, 0x1, URZ ;  /* 0x0000000132329899 */ /* 0x000fe200080006ff */
[----:B------:R-:W-:Y:S01]  /*7840*/  IMAD.X R181, RZ, RZ, R2, P4 ;  /* 0x000000ffffb57224 */ /* 0x000fe200020e0602 */
[----:B------:R-:W-:-:S05]  /*7850*/  IADD3 R182, P4, PT, R0, 0x11f, RZ ;  /* 0x0000011f00b67810 */ /* 0x000fca0007f9e0ff */
[----:B------:R-:W-:Y:S01]  /*7860*/  IMAD.X R189, RZ, RZ, R2, P4 ;  /* 0x000000ffffbd7224 */ /* 0x000fe200020e0602 */
[----:B------:R-:W-:Y:S01]  /*7870*/  IADD3 R190, P4, PT, R0, 0x123, RZ ;  /* 0x0000012300be7810 */ /* 0x000fe20007f9e0ff */
[----:B------:R-:W-:-:S03]  /*7880*/  VOTEU.ALL UP3, P6 ;  /* 0x0000000000ff7886 */ /* 0x000fc60003060000 */
[----:B------:R-:W-:Y:S02]  /*7890*/  IADD3.X R197, PT, PT, RZ, R2, RZ, P4, !PT ;  /* 0x00000002ffc57210 */ /* 0x000fe400027fe4ff */
[----:B------:R-:W-:-:S05]  /*78a0*/  IADD3 R198, P4, PT, R0, 0x127, RZ ;  /* 0x0000012700c67810 */ /* 0x000fca0007f9e0ff */
[----:B------:R-:W-:Y:S01]  /*78b0*/  IMAD.X R205, RZ, RZ, R2, P4 ;  /* 0x000000ffffcd7224 */ /* 0x000fe200020e0602 */
[----:B------:R-:W-:-:S05]  /*78c0*/  IADD3 R206, P4, PT, R0, 0x12b, RZ ;  /* 0x0000012b00ce7810 */ /* 0x000fca0007f9e0ff */
[----:B------:R-:W-:Y:S01]  /*78d0*/  IMAD.X R213, RZ, RZ, R2, P4 ;  /* 0x000000ffffd57224 */ /* 0x000fe200020e0602 */
[----:B------:R-:W-:-:S04]  /*78e0*/  IADD3 R214, P4, PT, R0, 0x12f, RZ ;  /* 0x0000012f00d67810 */ /* 0x000fc80007f9e0ff */
[----:B------:R-:W-:Y:S02]  /*78f0*/  IADD3.X R221, PT, PT, RZ, R2, RZ, P4, !PT ;  /* 0x00000002ffdd7210 */ /* 0x000fe400027fe4ff */
[C---:B------:R-:W-:Y:S02]  /*7900*/  IADD3 R222, P4, PT, R0.reuse, 0x133, RZ ;  /* 0x0000013300de7810 */ /* 0x040fe40007f9e0ff */
[----:B------:R-:W-:-:S03]  /*7910*/  IADD3 R11, P1, PT, R0, 0x140, RZ ;  /* 0x00000140000b7810 */ /* 0x000fc60007f3e0ff */
[----:B------:R-:W-:Y:S01]  /*7920*/  IMAD.X R229, RZ, RZ, R2, P4 ;  /* 0x000000ffffe57224 */ /* 0x000fe200020e0602 */
[----:B------:R-:W-:Y:S02]  /*7930*/  ISETP.GT.U32.AND P3, PT, R11, R134, PT ;  /* 0x000000860b00720c */ /* 0x000fe40003f64070 */
[C---:B------:R-:W-:Y:S01]  /*7940*/  IADD3 R230, P4, PT, R0.reuse, 0x137, RZ ;  /* 0x0000013700e67810 */ /* 0x040fe20007f9e0ff */
[----:B--2---:R0:W-:Y:S02]  /*7950*/  STS.U16 [R3+UR5+0x7800], R4 ;  /* 0x0078000403007988 */ /* 0x0041e40008000405 */
[----:B0-----:R-:W-:-:S05]  /*7960*/  IADD3 R4, P0, PT, R0, 0x102, RZ ;  /* 0x0000010200047810 */ /* 0x001fca0007f1e0ff */
[----:B------:R0:W-:Y:S04]  /*7970*/  STL [R1+0x4], R4 ;  /* 0x0000040401007387 */ /* 0x0001e80000100800 */
[----:B---3--:R1:W-:Y:S01]  /*7980*/  STS.U16 [R3+UR5+0x7a00], R6 ;  /* 0x007a000603007988 */ /* 0x0083e20008000405 */
[----:B0-----:R-:W-:-:S05]  /*7990*/  IADD3 R4, P2, PT, R0, 0x104, RZ ;  /* 0x0000010400047810 */ /* 0x001fca0007f5e0ff */
[----:B------:R0:W-:Y:S01]  /*79a0*/  STL [R1+0xc], R4 ;  /* 0x00000c0401007387 */ /* 0x0001e20000100800 */
[----:B-1----:R-:W-:-:S05]  /*79b0*/  IADD3.X R6, PT, PT, RZ, R2, RZ, P0, !PT ;  /* 0x00000002ff067210 */ /* 0x002fca00007fe4ff */
[----:B------:R1:W-:Y:S01]  /*79c0*/  STL [R1], R6 ;  /* 0x0000000601007387 */ /* 0x0003e20000100800 */
[----:B0-----:R-:W-:-:S05]  /*79d0*/  IADD3 R4, P0, PT, R0, 0x106, RZ ;  /* 0x0000010600047810 */ /* 0x001fca0007f1e0ff */
[----:B------:R0:W-:Y:S01]  /*79e0*/  STL [R1+0x14], R4 ;  /* 0x0000140401007387 */ /* 0x0001e20000100800 */
[----:B-1----:R-:W-:-:S03]  /*79f0*/  IMAD.X R6, RZ, RZ, R2, P2 ;  /* 0x000000ffff067224 */ /* 0x002fc600010e0602 */
[----:B----4-:R1:W-:Y:S01]  /*7a00*/  STS.U16 [R3+UR5+0x7200], R10 ;  /* 0x0072000a03007988 */ /* 0x0103e20008000405 */
[----:B0-----:R-:W-:-:S03]  /*7a10*/  IADD3 R4, P2, PT, R0, 0x108, RZ ;  /* 0x0000010800047810 */ /* 0x001fc60007f5e0ff */
[----:B------:R0:W-:Y:S01]  /*7a20*/  STL [R1+0x8], R6 ;  /* 0x0000080601007387 */ /* 0x0001e20000100800 */
[----:B-1----:R-:W-:-:S03]  /*7a30*/  IMAD.X R10, RZ, RZ, R2, P5 ;  /* 0x000000ffff0a7224 */ /* 0x002fc600028e0602 */
[----:B------:R1:W-:Y:S01]  /*7a40*/  STL [R1+0x1c], R4 ;  /* 0x00001c0401007387 */ /* 0x0003e20000100800 */
[C---:B------:R-:W-:Y:S01]  /*7a50*/  IADD3 R136, P5, PT, R0.reuse, 0x105, RZ ;  /* 0x0000010500887810 */ /* 0x040fe20007fbe0ff */
[----:B0-----:R-:W-:Y:S01]  /*7a60*/  IMAD.X R6, RZ, RZ, R2, P0 ;  /* 0x000000ffff067224 */ /* 0x001fe200000e0602 */
[----:B-1----:R-:W-:-:S04]  /*7a70*/  IADD3 R4, P0, PT, R0, 0x10a, RZ ;  /* 0x0000010a00047810 */ /* 0x002fc80007f1e0ff */
[----:B------:R-:W-:Y:S01]  /*7a80*/  STL [R1+0x10], R6 ;  /* 0x0000100601007387 */ /* 0x000fe20000100800 */
[-C--:B------:R-:W-:Y:S02]  /*7a90*/  IADD3.X R140, PT, PT, RZ, R2.reuse, RZ, P5, !PT ;  /* 0x00000002ff8c7210 */ /* 0x080fe40002ffe4ff */
[C---:B------:R-:W-:Y:S01]  /*7aa0*/  IADD3 R141, P5, PT, R0.reuse, 0x109, RZ ;  /* 0x00000109008d7810 */ /* 0x040fe20007fbe0ff */
[----:B------:R0:W-:Y:S01]  /*7ab0*/  STL [R1+0x20], R4 ;  /* 0x0000200401007387 */ /* 0x0001e20000100800 */
[--C-:B------:R-:W-:Y:S01]  /*7ac0*/  IMAD.X R147, RZ, RZ, R2.reuse, P0 ;  /* 0x000000ffff937224 */ /* 0x100fe200000e0602 */
[C---:B------:R-:W-:Y:S02]  /*7ad0*/  IADD3 R148, P0, PT, R0.reuse, 0x10e, RZ ;  /* 0x0000010e00947810 */ /* 0x040fe40007f1e0ff */
[----:B------:R-:W-:Y:S01]  /*7ae0*/  IMAD.X R145, RZ, RZ, R2, P5 ;  /* 0x000000ffff917224 */ /* 0x000fe200028e0602 */
[----:B0-----:R-:W-:Y:S02]  /*7af0*/  IADD3.X R4, PT, PT, RZ, R2, RZ, P2, !PT ;  /* 0x00000002ff047210 */ /* 0x001fe400017fe4ff */
[----:B------:R-:W-:-:S02]  /*7b00*/  IADD3 R144, P2, PT, R0, 0x10c, RZ ;  /* 0x0000010c00907810 */ /* 0x000fc40007f5e0ff */
[----:B------:R-:W-:-:S03]  /*7b10*/  IADD3 R146, P5, PT, R0, 0x10d, RZ ;  /* 0x0000010d00927810 */ /* 0x000fc60007fbe0ff */
[--C-:B------:R-:W-:Y:S01]  /*7b20*/  IMAD.X R151, RZ, RZ, R2.reuse, P2 ;  /* 0x000000ffff977224 */ /* 0x100fe200010e0602 */
[C---:B------:R-:W-:Y:S01]  /*7b30*/  IADD3 R152, P2, PT, R0.reuse, 0x110, RZ ;  /* 0x0000011000987810 */ /* 0x040fe20007f5e0ff */
[--C-:B------:R-:W-:Y:S01]  /*7b40*/  IMAD.X R153, RZ, RZ, R2.reuse, P5 ;  /* 0x000000ffff997224 */ /* 0x100fe200028e0602 */
[-C--:B------:R-:W-:Y:S02]  /*7b50*/  IADD3.X R155, PT, PT, RZ, R2.reuse, RZ, P0, !PT ;  /* 0x00000002ff9b7210 */ /* 0x080fe400007fe4ff */
[C---:B------:R-:W-:Y:S01]  /*7b60*/  IADD3 R154, P5, PT, R0.reuse, 0x111, RZ ;  /* 0x00000111009a7810 */ /* 0x040fe20007fbe0ff */
[--C-:B------:R-:W-:Y:S01]  /*7b70*/  IMAD.X R159, RZ, RZ, R2.reuse, P2 ;  /* 0x000000ffff9f7224 */ /* 0x100fe200010e0602 */
[C---:B------:R-:W-:Y:S02]  /*7b80*/  IADD3 R156, P0, PT, R0.reuse, 0x112, RZ ;  /* 0x00000112009c7810 */ /* 0x040fe40007f1e0ff */
[C---:B------:R-:W-:Y:S02]  /*7b90*/  IADD3 R160, P2, PT, R0.reuse, 0x114, RZ ;  /* 0x0000011400a07810 */ /* 0x040fe40007f5e0ff */
[----:B------:R-:W-:Y:S01]  /*7ba0*/  IADD3.X R161, PT, PT, RZ, R2, RZ, P5, !PT ;  /* 0x00000002ffa17210 */ /* 0x000fe20002ffe4ff */
[----:B------:R-:W-:Y:S01]  /*7bb0*/  IMAD.X R163, RZ, RZ, R2, P0 ;  /* 0x000000ffffa37224 */ /* 0x000fe200000e0602 */
[----:B------:R-:W-:-:S02]  /*7bc0*/  IADD3 R162, P5, PT, R0, 0x115, RZ ;  /* 0x0000011500a27810 */ /* 0x000fc40007fbe0ff */
[-C--:B------:R-:W-:Y:S02]  /*7bd0*/  IADD3.X R167, PT, PT, RZ, R2.reuse, RZ, P2, !PT ;  /* 0x00000002ffa77210 */ /* 0x080fe400017fe4ff */
[C---:B------:R-:W-:Y:S02]  /*7be0*/  IADD3 R164, P0, PT, R0.reuse, 0x116, RZ ;  /* 0x0000011600a47810 */ /* 0x040fe40007f1e0ff */
[C---:B------:R-:W-:Y:S01]  /*7bf0*/  IADD3 R168, P2, PT, R0.reuse, 0x118, RZ ;  /* 0x0000011800a87810 */ /* 0x040fe20007f5e0ff */
[--C-:B------:R-:W-:Y:S01]  /*7c00*/  IMAD.X R169, RZ, RZ, R2.reuse, P5 ;  /* 0x000000ffffa97224 */ /* 0x100fe200028e0602 */
[C---:B------:R-:W-:Y:S01]  /*7c10*/  IADD3 R170, P5, PT, R0.reuse, 0x119, RZ ;  /* 0x0000011900aa7810 */ /* 0x040fe20007fbe0ff */
[--C-:B------:R-:W-:Y:S01]  /*7c20*/  IMAD.X R171, RZ, RZ, R2.reuse, P0 ;  /* 0x000000ffffab7224 */ /* 0x100fe200000e0602 */
[C---:B------:R-:W-:Y:S01]  /*7c30*/  IADD3 R172, P0, PT, R0.reuse, 0x11a, RZ ;  /* 0x0000011a00ac7810 */ /* 0x040fe20007f1e0ff */
[--C-:B------:R-:W-:Y:S01]  /*7c40*/  IMAD.X R175, RZ, RZ, R2.reuse, P2 ;  /* 0x000000ffffaf7224 */ /* 0x100fe200010e0602 */
[----:B------:R-:W-:Y:S01]  /*7c50*/  IADD3 R176, P2, PT, R0, 0x11c, RZ ;  /* 0x0000011c00b07810 */ /* 0x000fe20007f5e0ff */
[----:B------:R-:W-:Y:S01]  /*7c60*/  IMAD.X R177, RZ, RZ, R2, P5 ;  /* 0x000000ffffb17224 */ /* 0x000fe200028e0602 */
[----:B------:R-:W-:-:S02]  /*7c70*/  IADD3.X R179, PT, PT, RZ, R2, RZ, P0, !PT ;  /* 0x00000002ffb37210 */ /* 0x000fc400007fe4ff */
[C---:B------:R-:W-:Y:S01]  /*7c80*/  IADD3 R178, P5, PT, R0.reuse, 0x11d, RZ ;  /* 0x0000011d00b27810 */ /* 0x040fe20007fbe0ff */
[--C-:B------:R-:W-:Y:S01]  /*7c90*/  IMAD.X R183, RZ, RZ, R2.reuse, P2 ;  /* 0x000000ffffb77224 */ /* 0x100fe200010e0602 */
[C---:B------:R-:W-:Y:S02]  /*7ca0*/  IADD3 R180, P0, PT, R0.reuse, 0x11e, RZ ;  /* 0x0000011e00b47810 */ /* 0x040fe40007f1e0ff */
[C---:B------:R-:W-:Y:S02]  /*7cb0*/  IADD3 R184, P2, PT, R0.reuse, 0x120, RZ ;  /* 0x0000012000b87810 */ /* 0x040fe40007f5e0ff */
[-C--:B------:R-:W-:Y:S01]  /*7cc0*/  IADD3.X R185, PT, PT, RZ, R2.reuse, RZ, P5, !PT ;  /* 0x00000002ffb97210 */ /* 0x080fe20002ffe4ff */
[----:B------:R-:W-:Y:S01]  /*7cd0*/  IMAD.X R187, RZ, RZ, R2, P0 ;  /* 0x000000ffffbb7224 */ /* 0x000fe200000e0602 */
[----:B------:R-:W-:Y:S02]  /*7ce0*/  IADD3 R186, P5, PT, R0, 0x121, RZ ;  /* 0x0000012100ba7810 */ /* 0x000fe40007fbe0ff */
[----:B------:R-:W-:-:S02]  /*7cf0*/  IADD3.X R191, PT, PT, RZ, R2, RZ, P2, !PT ;  /* 0x00000002ffbf7210 */ /* 0x000fc400017fe4ff */
[C---:B------:R-:W-:Y:S02]  /*7d00*/  IADD3 R188, P0, PT, R0.reuse, 0x122, RZ ;  /* 0x0000012200bc7810 */ /* 0x040fe40007f1e0ff */
[C---:B------:R-:W-:Y:S01]  /*7d10*/  IADD3 R192, P2, PT, R0.reuse, 0x124, RZ ;  /* 0x0000012400c07810 */ /* 0x040fe20007f5e0ff */
[--C-:B------:R-:W-:Y:S01]  /*7d20*/  IMAD.X R193, RZ, RZ, R2.reuse, P5 ;  /* 0x000000ffffc17224 */ /* 0x100fe200028e0602 */
[----:B------:R0:W-:Y:S01]  /*7d30*/  STS.U16 [R3+UR5+0x6000], R18 ;  /* 0x0060001203007988 */ /* 0x0001e20008000405 */
[C---:B------:R-:W-:Y:S01]  /*7d40*/  IADD3 R194, P5, PT, R0.reuse, 0x125, RZ ;  /* 0x0000012500c27810 */ /* 0x040fe20007fbe0ff */
[--C-:B------:R-:W-:Y:S01]  /*7d50*/  IMAD.X R195, RZ, RZ, R2.reuse, P0 ;  /* 0x000000ffffc37224 */ /* 0x100fe200000e0602 */
[C---:B------:R-:W-:Y:S01]  /*7d60*/  IADD3 R196, P0, PT, R0.reuse, 0x126, RZ ;  /* 0x0000012600c47810 */ /* 0x040fe20007f1e0ff */
[----:B------:R0:W-:Y:S01]  /*7d70*/  STS.U16 [R3+UR5+0x6200], R20 ;  /* 0x0062001403007988 */ /* 0x0001e20008000405 */
[----:B------:R-:W-:Y:S01]  /*7d80*/  IMAD.X R199, RZ, RZ, R2, P2 ;  /* 0x000000ffffc77224 */ /* 0x000fe200010e0602 */
[----:B------:R-:W-:-:S02]  /*7d90*/  IADD3 R200, P2, PT, R0, 0x128, RZ ;  /* 0x0000012800c87810 */ /* 0x000fc40007f5e0ff */
[----:B-----5:R0:W-:Y:S04]  /*7da0*/  STS.U16 [R3+UR5+0x6400], R22 ;  /* 0x0064001603007988 */ /* 0x0201e80008000405 */
        /* <DEDUP_REMOVED lines=10> */
[----:B------:R1:W-:Y:S06]  /*7e50*/  MEMBAR.ALL.CTA ;  /* 0x0000000000007992 */ /* 0x0003ec0000008000 */
[----:B-1----:R-:W-:Y:S04]  /*7e60*/  FENCE.VIEW.ASYNC.S ;  /* 0x00000000000073c6 */ /* 0x002fe80000000000 */
[----:B------:R-:W1:Y:S02]  /*7e70*/  FENCE.VIEW.ASYNC.S ;  /* 0x00000000000073c6 */ /* 0x000e640000000000 */
[----:B-1----:R0:W1:Y:S01]  /*7e80*/  @!UP3 SYNCS.EXCH.64 URZ, [UR5+0xa010], UR50 ;  /* 0x00a0103205ffb5b2 */ /* 0x0020620008000100 */
[--C-:B------:R-:W-:Y:S01]  /*7e90*/  IMAD.X R201, RZ, RZ, R2.reuse, P5 ;  /* 0x000000ffffc97224 */ /* 0x100fe200028e0602 */
[----:B------:R0:W-:Y:S01]  /*7ea0*/  STL [R1+0x18], R4 ;  /* 0x0000180401007387 */ /* 0x0001e20000100800 */
[----:B------:R-:W-:Y:S01]  /*7eb0*/  IADD3.X R203, PT, PT, RZ, R2, RZ, P0, !PT ;  /* 0x00000002ffcb7210 */ /* 0x000fe200007fe4ff */
[----:B------:R-:W-:Y:S01]  /*7ec0*/  IMAD.X R207, RZ, RZ, R2, P2 ;  /* 0x000000ffffcf7224 */ /* 0x000fe200010e0602 */
[----:B-1----:R-:W-:Y:S01]  /*7ed0*/  BAR.SYNC.DEFER_BLOCKING 0x0 ;  /* 0x0000000000007b1d */ /* 0x002fe20000010000 */
[----:B------:R-:W-:-:S02]  /*7ee0*/  IADD3 R202, P5, PT, R0, 0x129, RZ ;  /* 0x0000012900ca7810 */ /* 0x000fc40007fbe0ff */
[C---:B------:R-:W-:Y:S02]  /*7ef0*/  IADD3 R204, P0, PT, R0.reuse, 0x12a, RZ ;  /* 0x0000012a00cc7810 */ /* 0x040fe40007f1e0ff */
[C---:B------:R-:W-:Y:S02]  /*7f00*/  IADD3 R208, P2, PT, R0.reuse, 0x12c, RZ ;  /* 0x0000012c00d07810 */ /* 0x040fe40007f5e0ff */
[-C--:B------:R-:W-:Y:S01]  /*7f10*/  IADD3.X R209, PT, PT, RZ, R2.reuse, RZ, P5, !PT ;  /* 0x00000002ffd17210 */ /* 0x080fe20002ffe4ff */
[----:B------:R-:W-:Y:S01]  /*7f20*/  IMAD.X R211, RZ, RZ, R2, P0 ;  /* 0x000000ffffd37224 */ /* 0x000fe200000e0602 */
[C---:B------:R-:W-:Y:S02]  /*7f30*/  IADD3 R210, P5, PT, R0.reuse, 0x12d, RZ ;  /* 0x0000012d00d27810 */ /* 0x040fe40007fbe0ff */
[----:B------:R-:W-:Y:S02]  /*7f40*/  IADD3.X R215, PT, PT, RZ, R2, RZ, P2, !PT ;  /* 0x00000002ffd77210 */ /* 0x000fe400017fe4ff */
[----:B------:R-:W-:-:S02]  /*7f50*/  IADD3 R212, P0, PT, R0, 0x12e, RZ ;  /* 0x0000012e00d47810 */ /* 0x000fc40007f1e0ff */
[C---:B------:R-:W-:Y:S01]  /*7f60*/  IADD3 R216, P2, PT, R0.reuse, 0x130, RZ ;  /* 0x0000013000d87810 */ /* 0x040fe20007f5e0ff */
[--C-:B------:R-:W-:Y:S01]  /*7f70*/  IMAD.X R217, RZ, RZ, R2.reuse, P5 ;  /* 0x000000ffffd97224 */ /* 0x100fe200028e0602 */
[C---:B------:R-:W-:Y:S01]  /*7f80*/  IADD3 R218, P5, PT, R0.reuse, 0x131, RZ ;  /* 0x0000013100da7810 */ /* 0x040fe20007fbe0ff */
[--C-:B------:R-:W-:Y:S01]  /*7f90*/  IMAD.X R219, RZ, RZ, R2.reuse, P0 ;  /* 0x000000ffffdb7224 */ /* 0x100fe200000e0602 */
[C---:B------:R-:W-:Y:S01]  /*7fa0*/  IADD3 R220, P0, PT, R0.reuse, 0x132, RZ ;  /* 0x0000013200dc7810 */ /* 0x040fe20007f1e0ff */
[--C-:B------:R-:W-:Y:S01]  /*7fb0*/  IMAD.X R223, RZ, RZ, R2.reuse, P2 ;  /* 0x000000ffffdf7224 */ /* 0x100fe200010e0602 */
[C---:B------:R-:W-:Y:S01]  /*7fc0*/  IADD3 R224, P2, PT, R0.reuse, 0x134, RZ ;  /* 0x0000013400e07810 */ /* 0x040fe20007f5e0ff */
[--C-:B------:R-:W-:Y:S01]  /*7fd0*/  IMAD.X R225, RZ, RZ, R2.reuse, P5 ;  /* 0x000000ffffe17224 */ /* 0x100fe200028e0602 */
[----:B------:R-:W-:Y:S02]  /*7fe0*/  IADD3.X R227, PT, PT, RZ, R2, RZ, P0, !PT ;  /* 0x00000002ffe37210 */ /* 0x000fe400007fe4ff */
[C---:B------:R-:W-:Y:S01]  /*7ff0*/  IADD3 R226, P5, PT, R0.reuse, 0x135, RZ ;  /* 0x0000013500e27810 */ /* 0x040fe20007fbe0ff */
[----:B------:R-:W-:Y:S01]  /*8000*/  IMAD.X R231, RZ, RZ, R2, P2 ;  /* 0x000000ffffe77224 */ /* 0x000fe200010e0602 */
[----:B------:R-:W-:Y:S01]  /*8010*/  IADD3 R228, P0, PT, R0, 0x136, RZ ;  /* 0x0000013600e47810 */ /* 0x000fe20007f1e0ff */
[----:B0-----:R-:W-:-:S12]  /*8020*/  BRA.U UP2, `(.L_x_13) ;  /* 0x0000000102547547 */ /* 0x001fd8000b800000 */
[----:B------:R-:W-:Y:S02]  /*8030*/  UIADD3 UR63, UPT, UPT, UR7, 0xc0, URZ ;  /* 0x000000c0073f7890 */ /* 0x000fe4000fffe0ff */
[----:B------:R-:W-:Y:S02]  /*8040*/  UIADD3 UR65, UPT, UPT, UR7, 0xc0, URZ ;  /* 0x000000c007417890 */ /* 0x000fe4000fffe0ff */
[----:B------:R-:W-:Y:S01]  /*8050*/  UIADD3 UR60, UPT, UPT, UR5, 0xa010, URZ ;  /* 0x0000a010053c7890 */ /* 0x000fe2000fffe0ff */
[----:B------:R-:W-:Y:S01]  /*8060*/  UMOV UR50, 0x0 ;  /* 0x0000000000327882 */ /* 0x000fe20000000000 */
[----:B------:R-:W-:Y:S01]  /*8070*/  UMOV UR51, 0x8208010 ;  /* 0x0820801000337882 */ /* 0x000fe20000000000 */
[----:B------:R-:W-:Y:S01]  /*8080*/  UMOV UR52, UR18 ;  /* 0x0000001200347c82 */ /* 0x000fe20008000000 */
[----:B------:R-:W-:Y:S01]  /*8090*/  UMOV UR53, 0x40004040 ;  /* 0x4000404000357882 */ /* 0x000fe20000000000 */
[----:B------:R-:W-:Y:S01]  /*80a0*/  UMOV UR54, 0x0 ;  /* 0x0000000000367882 */ /* 0x000fe20000000000 */
[----:B------:R-:W-:Y:S01]  /*80b0*/  UMOV UR55, 0x8208010 ;  /* 0x0820801000377882 */ /* 0x000fe20000000000 */
[----:B------:R-:W-:Y:S01]  /*80c0*/  UMOV UR56, 0x0 ;  /* 0x0000000000387882 */ /* 0x000fe20000000000 */
[----:B------:R-:W-:Y:S01]  /*80d0*/  UMOV UR57, 0x8208010 ;  /* 0x0820801000397882 */ /* 0x000fe20000000000 */
[----:B------:R0:W-:Y:S01]  /*80e0*/  UTCHMMA gdesc[UR52], gdesc[UR48], tmem[UR11], tmem[UR50], idesc[UR51], !UPT ;  /* 0x00ff3230340075ea */ /* 0x0001e2000f80000b */
[----:B------:R-:W-:Y:S01]  /*80f0*/  UMOV UR61, URZ ;  /* 0x000000ff003d7c82 */ /* 0x000fe20008000000 */
        /* <DEDUP_REMOVED lines=8> */
.L_x_13:
[----:B------:R-:W1:Y:S01]  /*8180*/  SYNCS.PHASECHK.TRANS64.TRYWAIT P2, [UR5+0xa010], RZ ;  /* 0x00a010ffff0075a7 */ /* 0x000e620008041105 */
[--C-:B------:R-:W-:Y:S01]  /*8190*/  IMAD.X R234, RZ, RZ, R2.reuse, P0 ;  /* 0x000000ffffea7224 */ /* 0x100fe200000e0602 */
[C---:B------:R-:W-:Y:S01]  /*81a0*/  IADD3 R235, P0, PT, R0.reuse, 0x139, RZ ;  /* 0x0000013900eb7810 */ /* 0x040fe20007f1e0ff */
[--C-:B------:R-:W-:Y:S01]  /*81b0*/  IMAD.X R236, RZ, RZ, R2.reuse, P4 ;  /* 0x000000ffffec7224 */ /* 0x100fe200020e0602 */
[-C--:B------:R-:W-:Y:S01]  /*81c0*/  IADD3.X R232, PT, PT, RZ, R2.reuse, RZ, P5, !PT ;  /* 0x00000002ffe87210 */ /* 0x080fe20002ffe4ff */
[--C-:B------:R-:W-:Y:S01]  /*81d0*/  IMAD.X R250, RZ, RZ, R2.reuse, P1 ;  /* 0x000000fffffa7224 */ /* 0x100fe200008e0602 */
[C---:B------:R-:W-:Y:S01]  /*81e0*/  IADD3 R233, P5, PT, R0.reuse, 0x138, RZ ;  /* 0x0000013800e97810 */ /* 0x040fe20007fbe0ff */
[----:B------:R-:W-:Y:S01]  /*81f0*/  IMAD.X R240, RZ, RZ, R2, P0 ;  /* 0x000000fffff07224 */ /* 0x000fe200000e0602 */
[----:B------:R-:W-:Y:S02]  /*8200*/  IADD3 R11, P0, PT, R0, 0x13c, RZ ;  /* 0x0000013c000b7810 */ /* 0x000fe40007f1e0ff */
[----:B------:R-:W-:-:S02]  /*8210*/  IADD3.X R238, PT, PT, RZ, R2, RZ, P5, !PT ;  /* 0x00000002ffee7210 */ /* 0x000fc40002ffe4ff */
[C---:B------:R-:W-:Y:S01]  /*8220*/  IADD3 R239, P5, PT, R0.reuse, 0x13b, RZ ;  /* 0x0000013b00ef7810 */ /* 0x040fe20007fbe0ff */
[--C-:B------:R-:W-:Y:S01]  /*8230*/  IMAD.X R243, RZ, RZ, R2.reuse, P0 ;  /* 0x000000fffff37224 */ /* 0x100fe200000e0602 */
[C---:B------:R-:W-:Y:S02]  /*8240*/  IADD3 R237, P4, PT, R0.reuse, 0x13a, RZ ;  /* 0x0000013a00ed7810 */ /* 0x040fe40007f9e0ff */
[C---:B------:R-:W-:Y:S02]  /*8250*/  IADD3 R244, P0, PT, R0.reuse, 0x13f, RZ ;  /* 0x0000013f00f47810 */ /* 0x040fe40007f1e0ff */
[----:B------:R-:W-:Y:S01]  /*8260*/  IADD3.X R242, PT, PT, RZ, R2, RZ, P5, !PT ;  /* 0x00000002fff27210 */ /* 0x000fe20002ffe4ff */
[--C-:B------:R-:W-:Y:S01]  /*8270*/  IMAD.X R241, RZ, RZ, R2.reuse, P4 ;  /* 0x000000fffff17224 */ /* 0x100fe200020e0602 */
[C---:B------:R-:W-:Y:S01]  /*8280*/  IADD3 R15, P5, PT, R0.reuse, 0x13e, RZ ;  /* 0x0000013e000f7810 */ /* 0x040fe20007fbe0ff */
[----:B------:R-:W-:Y:S01]  /*8290*/  IMAD.X R248, RZ, RZ, R2, P0 ;  /* 0x000000fffff87224 */ /* 0x000fe200000e0602 */
[----:B------:R-:W-:-:S02]  /*82a0*/  IADD3 R13, P4, PT, R0, 0x13d, RZ ;  /* 0x0000013d000d7810 */ /* 0x000fc40007f9e0ff */
[----:B------:R-:W-:Y:S02]  /*82b0*/  IADD3.X R246, PT, PT, RZ, R2, RZ, P5, !PT ;  /* 0x00000002fff67210 */ /* 0x000fe40002ffe4ff */
[C---:B------:R-:W-:Y:S01]  /*82c0*/  IADD3 R249, P0, PT, R0.reuse, 0x142, RZ ;  /* 0x0000014200f97810 */ /* 0x040fe20007f1e0ff */
[--C-:B------:R-:W-:Y:S01]  /*82d0*/  IMAD.X R245, RZ, RZ, R2.reuse, P4 ;  /* 0x000000fffff57224 */ /* 0x100fe200020e0602 */
[----:B------:R-:W-:Y:S02]  /*82e0*/  IADD3 R247, P5, PT, R0, 0x141, RZ ;  /* 0x0000014100f77810 */ /* 0x000fe40007fbe0ff */
[----:B------:R-:W-:Y:S01]  /*82f0*/  ISETP.GT.U32.AND P4, PT, R15, R134, PT ;  /* 0x000000860f00720c */ /* 0x000fe20003f84070 */
[----:B------:R-:W-:Y:S01]  /*8300*/  IMAD.X R252, RZ, RZ, R2, P0 ;  /* 0x000000fffffc7224 */ /* 0x000fe200000e0602 */
[----:B------:R-:W-:Y:S02]  /*8310*/  IADD3.X R251, PT, PT, RZ, R2, RZ, P5, !PT ;  /* 0x00000002fffb7210 */ /* 0x000fe40002ffe4ff */
[----:B------:R-:W-:-:S02]  /*8320*/  ISETP.GT.U32.AND P1, PT, R13, R134, PT ;  /* 0x000000860d00720c */ /* 0x000fc40003f24070 */
[-C--:B------:R-:W-:Y:S02]  /*8330*/  ISETP.GT.U32.AND P5, PT, R9, R134.reuse, PT ;  /* 0x000000860900720c */ /* 0x080fe40003fa4070 */
[----:B------:R-:W-:Y:S01]  /*8340*/  ISETP.GT.U32.AND P0, PT, R5, R134, PT ;  /* 0x000000860500720c */ /* 0x000fe20003f04070 */
[----:B-1----:R-:W-:-:S12]  /*8350*/  @!P2 BRA `(.L_x_14) ;  /* 0x00000074009ca947 */ /* 0x002fd80003800000 */
.L_x_23:
[----:B------:R-:W2:Y:S04]  /*8360*/  LDL.LU R132, [R1+0x4] ;  /* 0x0000040001847983 */ /* 0x000ea80000300800 */
[----:B------:R1:W-:Y:S04]  /*8370*/  STL [R1+0x144], R133 ;  /* 0x0001448501007387 */ /* 0x0003e80000100800 */
[----:B-1----:R-:W3:Y:S01]  /*8380*/  LDL.LU R133, [R1] ;  /* 0x0000000001857983 */ /* 0x002ee20000300800 */
[----:B------:R-:W-:Y:S02]  /*8390*/  ISETP.GT.U32.AND P2, PT, R11, R134, PT ;  /* 0x000000860b00720c */ /* 0x000fe40003f44070 */
[----:B------:R-:W-:Y:S01]  /*83a0*/  ISETP.GT.U32.AND.EX P5, PT, R10, RZ, PT, P5 ;  /* 0x000000ff0a00720c */ /* 0x000fe20003fa4150 */
[----:B------:R1:W-:Y:S01]  /*83b0*/  STL [R1+0x140], R3 ;  /* 0x0001400301007387 */ /* 0x0003e20000100800 */
[----:B------:R-:W-:Y:S01]  /*83c0*/  BAR.SYNC.DEFER_BLOCKING 0x0 ;  /* 0x0000000000007b1d */ /* 0x000fe20000010000 */
[----:B------:R-:W-:-:S05]  /*83d0*/  ISETP.GT.U32.AND.EX P0, PT, R7, RZ, PT, P0 ;  /* 0x000000ff0700720c */ /* 0x000fca0003f04100 */
[----:B-1----:R-:W4:Y:S01]  /*83e0*/  LDL.LU R3, [R1+0xc] ;  /* 0x00000c0001037983 */ /* 0x002f220000300800 */
[----:B------:R-:W1:Y:S02]  /*83f0*/  LDTM.x128 R4, tmem[UR12] ;  /* 0x0000000c000479ee */ /* 0x000e6400083c0000 */
[----:B-1----:R-:W-:Y:S01]  /*8400*/  FMUL R4, R4, UR14 ;  /* 0x0000000e04047c20 */ /* 0x002fe20008400000 */
[----:B------:R-:W-:-:S04]  /*8410*/  FMUL R5, R5, UR14 ;  /* 0x0000000e05057c20 */ /* 0x000fc80008400000 */
[----:B------:R-:W-:-:S05]  /*8420*/  FSEL R4, R4, -INF , !P0 ;  /* 0xff80000004047808 */ /* 0x000fca0004000000 */
[----:B------:R1:W-:Y:S01]  /*8430*/  STL [R1+0x38], R4 ;  /* 0x0000380401007387 */ /* 0x0003e20000100800 */
[-C--:B------:R-:W-:Y:S02]  /*8440*/  ISETP.GT.U32.AND P0, PT, R137, R134.reuse, PT ;  /* 0x000000868900720c */ /* 0x080fe40003f04070 */
[----:B-1----:R-:W-:Y:S01]  /*8450*/  FSEL R4, R5, -INF , !P5 ;  /* 0xff80000005047808 */ /* 0x002fe20006800000 */
[----:B------:R-:W-:Y:S01]  /*8460*/  FMUL R6, R6, UR14 ;  /* 0x0000000e06067c20 */ /* 0x000fe20008400000 */
[----:B--2---:R-:W-:Y:S02]  /*8470*/  ISETP.GT.U32.AND P6, PT, R132, R134, PT ;  /* 0x000000868400720c */ /* 0x004fe40003fc4070 */
[----:B------:R-:W2:Y:S04]  /*8480*/  LDL.LU R132, [R1+0x8] ;  /* 0x0000080001847983 */ /* 0x000ea80000300800 */
[----:B------:R1:W-:Y:S02]  /*8490*/  STL [R1+0x34], R4 ;  /* 0x0000340401007387 */ /* 0x0003e40000100800 */
[----:B-1----:R-:W-:-:S05]  /*84a0*/  IADD3 R4, P5, PT, R0, 0x143, RZ ;  /* 0x0000014300047810 */ /* 0x002fca0007fbe0ff */
[----:B------:R-:W-:Y:S01]  /*84b0*/  IMAD.X R5, RZ, RZ, R2, P5 ;  /* 0x000000ffff057224 */ /* 0x000fe200028e0602 */
[----:B------:R-:W-:Y:S02]  /*84c0*/  ISETP.GT.U32.AND.EX P5, PT, R138, RZ, PT, P0 ;  /* 0x000000ff8a00720c */ /* 0x000fe40003fa4100 */
[----:B---3--:R-:W-:Y:S02]  /*84d0*/  ISETP.GT.U32.AND.EX P0, PT, R133, RZ, PT, P6 ;  /* 0x000000ff8500720c */ /* 0x008fe40003f04160 */
[----:B------:R-:W3:Y:S02]  /*84e0*/  LDL.LU R133, [R1+0x14] ;  /* 0x0000140001857983 */ /* 0x000ee40000300800 */
[----:B------:R-:W-:Y:S02]  /*84f0*/  FSEL R6, R6, -INF , !P0 ;  /* 0xff80000006067808 */ /* 0x000fe40004000000 */
[----:B----4-:R-:W-:-:S03]  /*8500*/  ISETP.GT.U32.AND P0, PT, R3, R134, PT ;  /* 0x000000860300720c */ /* 0x010fc60003f04070 */
[----:B------:R1:W-:Y:S04]  /*8510*/  STL [R1+0x2c], R6 ;  /* 0x00002c0601007387 */ /* 0x0003e80000100800 */
[----:B------:R-:W4:Y:S01]  /*8520*/  LDL.LU R3, [R1+0x10] ;  /* 0x0000100001037983 */ /* 0x000f220000300800 */
[----:B------:R-:W-:Y:S01]  /*8530*/  FMUL R7, R7, UR14 ;  /* 0x0000000e07077c20 */ /* 0x000fe20008400000 */
[----:B------:R-:W-:-:S04]  /*8540*/  IADD3 R137, P6, PT, R0, 0x144, RZ ;  /* 0x0000014400897810 */ /* 0x000fc80007fde0ff */
[----:B-1----:R-:W-:Y:S01]  /*8550*/  FSEL R6, R7, -INF , !P5 ;  /* 0xff80000007067808 */ /* 0x002fe20006800000 */
[----:B------:R-:W-:Y:S01]  /*8560*/  FMUL R8, R8, UR14 ;  /* 0x0000000e08087c20 */ /* 0x000fe20008400000 */
[----:B------:R-:W-:-:S03]  /*8570*/  IADD3.X R138, PT, PT, RZ, R2, RZ, P6, !PT ;  /* 0x00000002ff8a7210 */ /* 0x000fc600037fe4ff */
[----:B------:R1:W-:Y:S01]  /*8580*/  STL [R1+0x28], R6 ;  /* 0x0000280601007387 */ /* 0x0003e20000100800 */
[----:B------:R-:W-:Y:S01]  /*8590*/  ISETP.GT.U32.AND P6, PT, R136, R134, PT ;  /* 0x000000868800720c */ /* 0x000fe20003fc4070 */
[----:B------:R-:W-:Y:S01]  /*85a0*/  FMUL R9, R9, UR14 ;  /* 0x0000000e09097c20 */ /* 0x000fe20008400000 */
[----:B-1----:R-:W-:-:S05]  /*85b0*/  IADD3 R6, P5, PT, R0, 0x145, RZ ;  /* 0x0000014500067810 */ /* 0x002fca0007fbe0ff */
[----:B------:R-:W-:Y:S01]  /*85c0*/  IMAD.X R7, RZ, RZ, R2, P5 ;  /* 0x000000ffff077224 */ /* 0x000fe200028e0602 */
[----:B------:R-:W-:Y:S01]  /*85d0*/  ISETP.GT.U32.AND.EX P5, PT, R140, RZ, PT, P6 ;  /* 0x000000ff8c00720c */ /* 0x000fe20003fa4160 */
[----:B------:R-:W-:Y:S01]  /*85e0*/  FMUL R10, R10, UR14 ;  /* 0x0000000e0a0a7c20 */ /* 0x000fe20008400000 */
[----:B--2---:R-:W-:-:S04]  /*85f0*/  ISETP.GT.U32.AND.EX P0, PT, R132, RZ, PT, P0 ;  /* 0x000000ff8400720c */ /* 0x004fc80003f04100 */
[----:B------:R-:W-:Y:S02]  /*8600*/  FSEL R132, R8, -INF , !P0 ;  /* 0xff80000008847808 */ /* 0x000fe40004000000 */
[----:B------:R-:W-:-:S03]  /*8610*/  FSEL R8, R9, -INF , !P5 ;  /* 0xff80000009087808 */ /* 0x000fc60006800000 */
[----:B------:R1:W-:Y:S04]  /*8620*/  STL [R1+0x24], R132 ;  /* 0x0000248401007387 */ /* 0x0003e80000100800 */
[----:B-1----:R-:W2:Y:S01]  /*8630*/  LDL.LU R132, [R1+0x18] ;  /* 0x0000180001847983 */ /* 0x002ea20000300800 */
[----:B---3--:R-:W-:-:S03]  /*8640*/  ISETP.GT.U32.AND P0, PT, R133, R134, PT ;  /* 0x000000868500720c */ /* 0x008fc60003f04070 */
[----:B------:R1:W-:Y:S01]  /*8650*/  STL [R1+0xc], R8 ;  /* 0x00000c0801007387 */ /* 0x0003e20000100800 */
[----:B----4-:R-:W-:-:S04]  /*8660*/  ISETP.GT.U32.AND.EX P0, PT, R3, RZ, PT, P0 ;  /* 0x000000ff0300720c */ /* 0x010fc80003f04100 */
[----:B------:R-:W-:Y:S02]  /*8670*/  FSEL R133, R10, -INF , !P0 ;  /* 0xff8000000a857808 */ /* 0x000fe40004000000 */
[----:B------:R-:W3:Y:S01]  /*8680*/  LDL.LU R10, [R1+0x1c] ;  /* 0x00001c00010a7983 */ /* 0x000ee20000300800 */
[----:B------:R-:W-:Y:S01]  /*8690*/  FMUL R12, R12, UR14 ;  /* 0x0000000e0c0c7c20 */ /* 0x000fe20008400000 */
[----:B------:R-:W-:Y:S01]  /*86a0*/  FMUL R65, R65, UR14 ;  /* 0x0000000e41417c20 */ /* 0x000fe20008400000 */
[----:B------:R-:W-:Y:S01]  /*86b0*/  ISETP.GT.U32.AND.EX P1, PT, R245, RZ, PT, P1 ;  /* 0x000000fff500720c */ /* 0x000fe20003f24110 */
[----:B------:R-:W-:Y:S01]  /*86c0*/  FMUL R66, R66, UR14 ;  /* 0x0000000e42427c20 */ /* 0x000fe20008400000 */
[----:B------:R-:W-:Y:S02]  /*86d0*/  ISETP.GT.U32.AND.EX P4, PT, R246, RZ, PT, P4 ;  /* 0x000000fff600720c */ /* 0x000fe40003f84140 */
[----:B------:R-:W-:Y:S02]  /*86e0*/  FSEL R65, R65, -INF , !P1 ;  /* 0xff80000041417808 */ /* 0x000fe40004800000 */
[----:B------:R-:W-:Y:S01]  /*86f0*/  ISETP.GT.U32.AND P1, PT, R244, R134, PT ;  /* 0x00000086f400720c */ /* 0x000fe20003f24070 */
[----:B------:R-:W-:Y:S01]  /*8700*/  FMUL R67, R67, UR14 ;  /* 0x0000000e43437c20 */ /* 0x000fe20008400000 */
[----:B------:R-:W-:Y:S01]  /*8710*/  FMUL R68, R68, UR14 ;  /* 0x0000000e44447c20 */ /* 0x000fe20008400000 */
[----:B------:R-:W-:-:S02]  /*8720*/  FSEL R66, R66, -INF , !P4 ;  /* 0xff80000042427808 */ /* 0x000fc40006000000 */
[----:B------:R-:W-:Y:S02]  /*8730*/  ISETP.GT.U32.AND.EX P1, PT, R248, RZ, PT, P1 ;  /* 0x000000fff800720c */ /* 0x000fe40003f24110 */
[----:B------:R-:W-:Y:S02]  /*8740*/  ISETP.GT.U32.AND.EX P3, PT, R250, RZ, PT, P3 ;  /* 0x000000fffa00720c */ /* 0x000fe40003f64130 */
[-C--:B------:R-:W-:Y:S02]  /*8750*/  ISETP.GT.U32.AND P4, PT, R249, R134.reuse, PT ;  /* 0x00000086f900720c */ /* 0x080fe40003f84070 */
[----:B------:R-:W-:Y:S02]  /*8760*/  FSEL R67, R67, -INF , !P1 ;  /* 0xff80000043437808 */ /* 0x000fe40004800000 */
[----:B------:R-:W-:Y:S02]  /*8770*/  ISETP.GT.U32.AND P1, PT, R247, R134, PT ;  /* 0x00000086f700720c */ /* 0x000fe40003f24070 */
[----:B------:R-:W-:-:S02]  /*8780*/  FSEL R68, R68, -INF , !P3 ;  /* 0xff80000044447808 */ /* 0x000fc40005800000 */
[-C--:B------:R-:W-:Y:S02]  /*8790*/  ISETP.GT.U32.AND P3, PT, R137, R134.reuse, PT ;  /* 0x000000868900720c */ /* 0x080fe40003f64070 */
[----:B---3--:R-:W-:-:S04]  /*87a0*/  ISETP.GT.U32.AND P0, PT, R10, R134, PT ;  /* 0x000000860a00720c */ /* 0x008fc80003f04070 */
[----:B--2---:R-:W-:-:S04]  /*87b0*/  ISETP.GT.U32.AND.EX P0, PT, R132, RZ, PT, P0 ;  /* 0x000000ff8400720c */ /* 0x004fc80003f04100 */
[----:B------:R-:W-:Y:S02]  /*87c0*/  FSEL R132, R12, -INF , !P0 ;  /* 0xff8000000c847808 */ /* 0x000fe40004000000 */
[----:B------:R-:W2:Y:S04]  /*87d0*/  LDL.LU R12, [R1+0x20] ;  /* 0x00002000010c7983 */ /* 0x000ea80000300800 */
[----:B------:R-:W3:Y:S04]  /*87e0*/  LDL.LU R244, [R1+0xc] ;  /* 0x00000c0001f47983 */ /* 0x000ee80000300800 */
[----:B------:R-:W4:Y:S04]  /*87f0*/  LDL.LU R249, [R1+0x24] ;  /* 0x0000240001f97983 */ /* 0x000f280000300800 */
[----:B------:R-:W4:Y:S04]  /*8800*/  LDL.LU R250, [R1+0x28] ;  /* 0x0000280001fa7983 */ /* 0x000f280000300800 */
[----:B------:R-:W3:Y:S04]  /*8810*/  LDL.LU R248, [R1+0x2c] ;  /* 0x00002c0001f87983 */ /* 0x000ee80000300800 */
[----:B------:R-:W3:Y:S04]  /*8820*/  LDL.LU R247, [R1+0x34] ;  /* 0x0000340001f77983 */ /* 0x000ee80000300800 */
[----:B------:R-:W3:Y:S01]  /*8830*/  LDL.LU R137, [R1+0x38] ;  /* 0x0000380001897983 */ /* 0x000ee20000300800 */
[----:B------:R-:W-:-:S02]  /*8840*/  IADD3 R136, P6, PT, R0, 0x146, RZ ;  /* 0x0000014600887810 */ /* 0x000fc40007fde0ff */
[----:B-1----:R-:W-:-:S03]  /*8850*/  IADD3 R8, P5, PT, R0, 0x147, RZ ;  /* 0x0000014700087810 */ /* 0x002fc60007fbe0ff */
[--C-:B------:R-:W-:Y:S01]  /*8860*/  IMAD.X R140, RZ, RZ, R2.reuse, P6 ;  /* 0x000000ffff8c7224 */ /* 0x100fe200030e0602 */
[----:B------:R-:W-:Y:S01]  /*8870*/  ISETP.GT.U32.AND P6, PT, R139, R134, PT ;  /* 0x000000868b00720c */ /* 0x000fe20003fc4070 */
[----:B------:R-:W-:Y:S01]  /*8880*/  FMUL R11, R11, UR14 ;  /* 0x0000000e0b0b7c20 */ /* 0x000fe20008400000 */
[----:B------:R-:W-:Y:S02]  /*8890*/  IADD3.X R9, PT, PT, RZ, R2, RZ, P5, !PT ;  /* 0x00000002ff097210 */ /* 0x000fe40002ffe4ff */
[----:B------:R-:W-:Y:S02]  /*88a0*/  ISETP.GT.U32.AND.EX P5, PT, R142, RZ, PT, P6 ;  /* 0x000000ff8e00720c */ /* 0x000fe40003fa4160 */
[C---:B------:R-:W-:Y:S02]  /*88b0*/  IADD3 R139, P6, PT, R0.reuse, 0x148, RZ ;  /* 0x00000148008b7810 */ /* 0x040fe40007fde0ff */
[----:B------:R-:W-:Y:S02]  /*88c0*/  FSEL R3, R11, -INF , !P5 ;  /* 0xff8000000b037808 */ /* 0x000fe40006800000 */
[----:B------:R-:W-:Y:S01]  /*88d0*/  IADD3 R10, P5, PT, R0, 0x149, RZ ;  /* 0x00000149000a7810 */ /* 0x000fe20007fbe0ff */
[----:B------:R-:W-:Y:S01]  /*88e0*/  IMAD.X R142, RZ, RZ, R2, P6 ;  /* 0x000000ffff8e7224 */ /* 0x000fe200030e0602 */
[----:B------:R-:W-:Y:S01]  /*88f0*/  ISETP.GT.U32.AND P6, PT, R141, R134, PT ;  /* 0x000000868d00720c */ /* 0x000fe20003fc4070 */
[----:B------:R-:W-:-:S02]  /*8900*/  FMUL R13, R13, UR14 ;  /* 0x0000000e0d0d7c20 */ /* 0x000fc40008400000 */
[----:B------:R-:W-:Y:S01]  /*8910*/  IMAD.X R11, RZ, RZ, R2, P5 ;  /* 0x000000ffff0b7224 */ /* 0x000fe200028e0602 */
[----:B------:R-:W-:Y:S02]  /*8920*/  ISETP.GT.U32.AND.EX P5, PT, R145, RZ, PT, P6 ;  /* 0x000000ff9100720c */ /* 0x000fe40003fa4160 */
[----:B------:R-:W-:Y:S02]  /*8930*/  IADD3 R141, P6, PT, R0, 0x14a, RZ ;  /* 0x0000014a008d7810 */ /* 0x000fe40007fde0ff */
[----:B------:R-:W-:Y:S02]  /*8940*/  FSEL R13, R13, -INF , !P5 ;  /* 0xff8000000d0d7808 */ /* 0x000fe40006800000 */
[----:B------:R-:W-:Y:S02]  /*8950*/  IADD3.X R145, PT, PT, RZ, R2, RZ, P6, !PT ;  /* 0x00000002ff917210 */ /* 0x000fe400037fe4ff */
[----:B------:R-:W-:Y:S01]  /*8960*/  ISETP.GT.U32.AND P6, PT, R143, R134, PT ;  /* 0x000000868f00720c */ /* 0x000fe20003fc4070 */
[----:B------:R-:W-:Y:S01]  /*8970*/  FMUL R14, R14, UR14 ;  /* 0x0000000e0e0e7c20 */ /* 0x000fe20008400000 */
        /* <DEDUP_REMOVED lines=30> */
[----:B------:R-:W-:Y:S01]  /*8b60*/  ISETP.GT.U32.AND.EX P1, PT, R251, RZ, PT, P1 ;  /* 0x000000fffb00720c */ /* 0x000fe20003f24110 */
[----:B------:R-:W-:Y:S01]  /*8b70*/  FMUL R44, R44, UR14 ;  /* 0x0000000e2c2c7c20 */ /* 0x000fe20008400000 */
[----:B------:R-:W-:-:S02]  /*8b80*/  FMUL R45, R45, UR14 ;  /* 0x0000000e2d2d7c20 */ /* 0x000fc40008400000 */
[----:B------:R-:W-:Y:S02]  /*8b90*/  FSEL R69, R69, -INF , !P1 ;  /* 0xff80000045457808 */ /* 0x000fe40004800000 */
[-C--:B------:R-:W-:Y:S01]  /*8ba0*/  ISETP.GT.U32.AND P1, PT, R4, R134.reuse, PT ;  /* 0x000000860400720c */ /* 0x080fe20003f24070 */
[----:B------:R-:W-:Y:S01]  /*8bb0*/  FMUL R70, R70, UR14 ;  /* 0x0000000e46467c20 */ /* 0x000fe20008400000 */
[----:B------:R-:W-:Y:S02]  /*8bc0*/  ISETP.GT.U32.AND.EX P4, PT, R252, RZ, PT, P4 ;  /* 0x000000fffc00720c */ /* 0x000fe40003f84140 */
[----:B------:R-:W-:Y:S01]  /*8bd0*/  ISETP.GT.U32.AND.EX P1, PT, R5, RZ, PT, P1 ;  /* 0x000000ff0500720c */ /* 0x000fe20003f24110 */
[----:B------:R-:W-:Y:S01]  /*8be0*/  FMUL R71, R71, UR14 ;  /* 0x0000000e47477c20 */ /* 0x000fe20008400000 */
[----:B------:R-:W-:Y:S01]  /*8bf0*/  FMUL R46, R46, UR14 ;  /* 0x0000000e2e2e7c20 */ /* 0x000fe20008400000 */
[----:B------:R-:W-:Y:S01]  /*8c00*/  FSEL R70, R70, -INF , !P4 ;  /* 0xff80000046467808 */ /* 0x000fe20006000000 */
[----:B------:R-:W-:Y:S01]  /*8c10*/  FMUL R47, R47, UR14 ;  /* 0x0000000e2f2f7c20 */ /* 0x000fe20008400000 */
[----:B------:R-:W-:Y:S01]  /*8c20*/  ISETP.GT.U32.AND P4, PT, R136, R134, PT ;  /* 0x000000868800720c */ /* 0x000fe20003f84070 */
[----:B------:R-:W-:Y:S01]  /*8c30*/  FMUL R74, R74, UR14 ;  /* 0x0000000e4a4a7c20 */ /* 0x000fe20008400000 */
[----:B------:R-:W-:-:S02]  /*8c40*/  FSEL R71, R71, -INF , !P1 ;  /* 0xff80000047477808 */ /* 0x000fc40004800000 */
[-C--:B------:R-:W-:Y:S02]  /*8c50*/  ISETP.GT.U32.AND P1, PT, R6, R134.reuse, PT ;  /* 0x000000860600720c */ /* 0x080fe40003f24070 */
[----:B--2---:R-:W-:Y:S02]  /*8c60*/  ISETP.GT.U32.AND P0, PT, R12, R134, PT ;  /* 0x000000860c00720c */ /* 0x004fe40003f04070 */
[----:B------:R-:W-:Y:S02]  /*8c70*/  IADD3 R12, P5, PT, R0, 0x14b, RZ ;  /* 0x0000014b000c7810 */ /* 0x000fe40007fbe0ff */
[----:B------:R-:W-:-:S03]  /*8c80*/  ISETP.GT.U32.AND.EX P0, PT, R147, RZ, PT, P0 ;  /* 0x000000ff9300720c */ /* 0x000fc60003f04100 */
[----:B------:R-:W-:Y:S01]  /*8c90*/  IMAD.X R143, RZ, RZ, R2, P5 ;  /* 0x000000ffff8f7224 */ /* 0x000fe200028e0602 */
[----:B------:R-:W-:Y:S02]  /*8ca0*/  ISETP.GT.U32.AND.EX P5, PT, R149, RZ, PT, P6 ;  /* 0x000000ff9500720c */ /* 0x000fe40003fa4160 */
[----:B------:R-:W-:Y:S02]  /*8cb0*/  IADD3 R147, P6, PT, R0, 0x14c, RZ ;  /* 0x0000014c00937810 */ /* 0x000fe40007fde0ff */
[----:B------:R-:W-:Y:S02]  /*8cc0*/  FSEL R14, R14, -INF , !P0 ;  /* 0xff8000000e0e7808 */ /* 0x000fe40004000000 */
[----:B------:R-:W-:Y:S02]  /*8cd0*/  FSEL R15, R15, -INF , !P5 ;  /* 0xff8000000f0f7808 */ /* 0x000fe40006800000 */
[----:B------:R-:W-:Y:S02]  /*8ce0*/  ISETP.GT.U32.AND P0, PT, R144, R134, PT ;  /* 0x000000869000720c */ /* 0x000fe40003f04070 */
[----:B------:R-:W-:-:S02]  /*8cf0*/  IADD3 R144, P5, PT, R0, 0x14d, RZ ;  /* 0x0000014d00907810 */ /* 0x000fc40007fbe0ff */
[----:B------:R-:W-:Y:S02]  /*8d00*/  IADD3.X R149, PT, PT, RZ, R2, RZ, P6, !PT ;  /* 0x00000002ff957210 */ /* 0x000fe400037fe4ff */
[----:B------:R-:W-:Y:S01]  /*8d10*/  ISETP.GT.U32.AND P6, PT, R146, R134, PT ;  /* 0x000000869200720c */ /* 0x000fe20003fc4070 */
[----:B------:R-:W-:Y:S01]  /*8d20*/  IMAD.X R146, RZ, RZ, R2, P5 ;  /* 0x000000ffff927224 */ /* 0x000fe200028e0602 */
[----:B------:R-:W-:Y:S02]  /*8d30*/  ISETP.GT.U32.AND.EX P0, PT, R151, RZ, PT, P0 ;  /* 0x000000ff9700720c */ /* 0x000fe40003f04100 */
[----:B------:R-:W-:Y:S02]  /*8d40*/  ISETP.GT.U32.AND.EX P5, PT, R153, RZ, PT, P6 ;  /* 0x000000ff9900720c */ /* 0x000fe40003fa4160 */
[----:B------:R-:W-:Y:S02]  /*8d50*/  IADD3 R151, P6, PT, R0, 0x14e, RZ ;  /* 0x0000014e00977810 */ /* 0x000fe40007fde0ff */
[----:B------:R-:W-:-:S02]  /*8d60*/  FSEL R16, R16, -INF , !P0 ;  /* 0xff80000010107808 */ /* 0x000fc40004000000 */
[----:B------:R-:W-:Y:S02]  /*8d70*/  FSEL R17, R17, -INF , !P5 ;  /* 0xff80000011117808 */ /* 0x000fe40006800000 */
[----:B------:R-:W-:Y:S02]  /*8d80*/  ISETP.GT.U32.AND P0, PT, R148, R134, PT ;  /* 0x000000869400720c */ /* 0x000fe40003f04070 */
[----:B------:R-:W-:Y:S02]  /*8d90*/  IADD3 R148, P5, PT, R0, 0x14f, RZ ;  /* 0x0000014f00947810 */ /* 0x000fe40007fbe0ff */
[----:B------:R-:W-:Y:S02]  /*8da0*/  IADD3.X R153, PT, PT, RZ, R2, RZ, P6, !PT ;  /* 0x00000002ff997210 */ /* 0x000fe400037fe4ff */
[----:B------:R-:W-:Y:S01]  /*8db0*/  ISETP.GT.U32.AND P6, PT, R150, R134, PT ;  /* 0x000000869600720c */ /* 0x000fe20003fc4070 */
[----:B------:R-:W-:Y:S01]  /*8dc0*/  IMAD.X R150, RZ, RZ, R2, P5 ;  /* 0x000000ffff967224 */ /* 0x000fe200028e0602 */
[----:B------:R-:W-:-:S02]  /*8dd0*/  ISETP.GT.U32.AND.EX P0, PT, R155, RZ, PT, P0 ;  /* 0x000000ff9b00720c */ /* 0x000fc40003f04100 */
        /* <DEDUP_REMOVED lines=33> */
[----:B------:R-:W-:Y:S02]  /*8ff0*/  IADD3.X R169, PT, PT, RZ, R2, RZ, P6, !PT ;  /* 0x00000002ffa97210 */ /* 0x000fe400037fe4ff */
[-C--:B------:R-:W-:Y:S02]  /*9000*/  ISETP.GT.U32.AND P6, PT, R166, R134.reuse, PT ;  /* 0x00000086a600720c */ /* 0x080fe40003fc4070 */
[----:B------:R-:W-:Y:S02]  /*9010*/  FSEL R24, R24, -INF , !P0 ;  /* 0xff80000018187808 */ /* 0x000fe40004000000 */
[----:B------:R-:W-:Y:S02]  /*9020*/  IADD3 R166, P5, PT, R0, 0x157, RZ ;  /* 0x0000015700a67810 */ /* 0x000fe40007fbe0ff */
[----:B------:R-:W-:-:S03]  /*9030*/  ISETP.GT.U32.AND P0, PT, R164, R134, PT ;  /* 0x00000086a400720c */ /* 0x000fc60003f04070 */
[----:B------:R-:W-:Y:S01]  /*9040*/  IMAD.X R164, RZ, RZ, R2, P5 ;  /* 0x000000ffffa47224 */ /* 0x000fe200028e0602 */
[----:B------:R-:W-:Y:S02]  /*9050*/  ISETP.GT.U32.AND.EX P0, PT, R171, RZ, PT, P0 ;  /* 0x000000ffab00720c */ /* 0x000fe40003f04100 */
[----:B------:R-:W-:Y:S02]  /*9060*/  ISETP.GT.U32.AND.EX P5, PT, R173, RZ, PT, P6 ;  /* 0x000000ffad00720c */ /* 0x000fe40003fa4160 */
[----:B------:R-:W-:Y:S02]  /*9070*/  IADD3 R173, P6, PT, R0, 0x158, RZ ;  /* 0x0000015800ad7810 */ /* 0x000fe40007fde0ff */
[----:B------:R-:W-:Y:S02]  /*9080*/  FSEL R26, R26, -INF , !P0 ;  /* 0xff8000001a1a7808 */ /* 0x000fe40004000000 */
[----:B------:R-:W-:Y:S02]  /*9090*/  FSEL R27, R27, -INF , !P5 ;  /* 0xff8000001b1b7808 */ /* 0x000fe40006800000 */
[----:B------:R-:W-:-:S02]  /*90a0*/  ISETP.GT.U32.AND P0, PT, R168, R134, PT ;  /* 0x00000086a800720c */ /* 0x000fc40003f04070 */
[----:B------:R-:W-:Y:S02]  /*90b0*/  IADD3 R168, P5, PT, R0, 0x159, RZ ;  /* 0x0000015900a87810 */ /* 0x000fe40007fbe0ff */
[----:B------:R-:W-:Y:S02]  /*90c0*/  IADD3.X R171, PT, PT, RZ, R2, RZ, P6, !PT ;  /* 0x00000002ffab7210 */ /* 0x000fe400037fe4ff */
[----:B------:R-:W-:Y:S01]  /*90d0*/  ISETP.GT.U32.AND P6, PT, R170, R134, PT ;  /* 0x00000086aa00720c */ /* 0x000fe20003fc4070 */
[----:B------:R-:W-:Y:S01]  /*90e0*/  IMAD.X R170, RZ, RZ, R2, P5 ;  /* 0x000000ffffaa7224 */ /* 0x000fe200028e0602 */
[----:B------:R-:W-:Y:S02]  /*90f0*/  ISETP.GT.U32.AND.EX P0, PT, R175, RZ, PT, P0 ;  /* 0x000000ffaf00720c */ /* 0x000fe40003f04100 */
[----:B------:R-:W-:Y:S02]  /*9100*/  ISETP.GT.U32.AND.EX P5, PT, R177, RZ, PT, P6 ;  /* 0x000000ffb100720c */ /* 0x000fe40003fa4160 */
[----:B------:R-:W-:-:S02]  /*9110*/  IADD3 R175, P6, PT, R0, 0x15a, RZ ;  /* 0x0000015a00af7810 */ /* 0x000fc40007fde0ff */
[----:B------:R-:W-:Y:S02]  /*9120*/  FSEL R28, R28, -INF , !P0 ;  /* 0xff8000001c1c7808 */ /* 0x000fe40004000000 */
        /* <DEDUP_REMOVED lines=10> */
[----:B------:R-:W-:Y:S02]  /*91d0*/  IADD3.X R181, PT, PT, RZ, R2, RZ, P6, !PT ;  /* 0x00000002ffb57210 */ /* 0x000fe400037fe4ff */
[----:B------:R-:W-:Y:S02]  /*91e0*/  ISETP.GT.U32.AND P6, PT, R178, R134, PT ;  /* 0x00000086b200720c */ /* 0x000fe40003fc4070 */
[----:B------:R-:W-:-:S02]  /*91f0*/  FSEL R30, R30, -INF , !P0 ;  /* 0xff8000001e1e7808 */ /* 0x000fc40004000000 */
        /* <DEDUP_REMOVED lines=71> */
[----:B------:R-:W-:Y:S02]  /*9670*/  ISETP.GT.U32.AND P6, PT, R206, R134, PT ;  /* 0x00000086ce00720c */ /* 0x000fe40003fc4070 */
[----:B---3--:R-:W-:Y:S01]  /*9680*/  FMNMX3 R5, R137, R247, R248, !PT ;  /* 0x000000f789057276 */ /* 0x008fe200078000f8 */
[----:B------:R-:W-:Y:S01]  /*9690*/  IMAD.X R206, RZ, RZ, R2, P5 ;  /* 0x000000ffffce7224 */ /* 0x000fe200028e0602 */
[----:B------:R-:W-:Y:S02]  /*96a0*/  ISETP.GT.U32.AND.EX P0, PT, R211, RZ, PT, P0 ;  /* 0x000000ffd300720c */ /* 0x000fe40003f04100 */
[----:B------:R-:W-:-:S02]  /*96b0*/  ISETP.GT.U32.AND.EX P5, PT, R213, RZ, PT, P6 ;  /* 0x000000ffd500720c */ /* 0x000fc40003fa4160 */
[----:B----4-:R-:W-:Y:S02]  /*96c0*/  FMNMX3 R5, R5, R250, R249, !PT ;  /* 0x000000fa05057276 */ /* 0x010fe400078000f9 */
[----:B------:R-:W-:Y:S02]  /*96d0*/  IADD3 R211, P6, PT, R0, 0x16c, RZ ;  /* 0x0000016c00d37810 */ /* 0x000fe40007fde0ff */
[----:B------:R-:W-:Y:S02]  /*96e0*/  FSEL R46, R46, -INF , !P0 ;  /* 0xff8000002e2e7808 */ /* 0x000fe40004000000 */
[----:B------:R-:W-:Y:S02]  /*96f0*/  ISETP.GT.U32.AND.EX P4, PT, R140, RZ, PT, P4 ;  /* 0x000000ff8c00720c */ /* 0x000fe40003f84140 */
[----:B------:R-:W-:Y:S02]  /*9700*/  FSEL R47, R47, -INF , !P5 ;  /* 0xff8000002f2f7808 */ /* 0x000fe40006800000 */
[----:B------:R-:W-:-:S02]  /*9710*/  ISETP.GT.U32.AND P0, PT, R208, R134, PT ;  /* 0x00000086d000720c */ /* 0x000fc40003f04070 */
[----:B------:R-:W-:Y:S01]  /*9720*/  FMNMX3 R5, R5, R244, R133, !PT ;  /* 0x000000f405057276 */ /* 0x000fe20007800085 */
[----:B------:R-:W-:Y:S01]  /*9730*/  FMUL R73, R73, UR14 ;  /* 0x0000000e49497c20 */ /* 0x000fe20008400000 */
[----:B------:R-:W-:Y:S02]  /*9740*/  IADD3 R208, P5, PT, R0, 0x16d, RZ ;  /* 0x0000016d00d07810 */ /* 0x000fe40007fbe0ff */
[----:B------:R-:W-:Y:S02]  /*9750*/  IADD3.X R213, PT, PT, RZ, R2, RZ, P6, !PT ;  /* 0x00000002ffd57210 */ /* 0x000fe400037fe4ff */
[----:B------:R-:W-:Y:S02]  /*9760*/  ISETP.GT.U32.AND P6, PT, R210, R134, PT ;  /* 0x00000086d200720c */ /* 0x000fe40003fc4070 */
[----:B------:R-:W-:Y:S02]  /*9770*/  ISETP.GT.U32.AND.EX P1, PT, R7, RZ, PT, P1 ;  /* 0x000000ff0700720c */ /* 0x000fe40003f24110 */
[----:B------:R-:W-:-:S02]  /*9780*/  FSEL R74, R74, -INF , !P4 ;  /* 0xff8000004a4a7808 */ /* 0x000fc40006000000 */
[----:B------:R-:W-:Y:S02]  /*9790*/  ISETP.GT.U32.AND P4, PT, R139, R134, PT ;  /* 0x000000868b00720c */ /* 0x000fe40003f84070 */
[----:B------:R-:W-:Y:S01]  /*97a0*/  FMNMX3 R5, R5, R3, R132, !PT ;  /* 0x0000000305057276 */ /* 0x000fe20007800084 */
[----:B------:R-:W-:Y:S01]  /*97b0*/  IMAD.X R210, RZ, RZ, R2, P5 ;  /* 0x000000ffffd27224 */ /* 0x000fe200028e0602 */
[----:B------:R-:W-:Y:S01]  /*97c0*/  ISETP.GT.U32.AND.EX P5, PT, R217, RZ, PT, P6 ;  /* 0x000000ffd900720c */ /* 0x000fe20003fa4160 */
[----:B------:R-:W-:Y:S01]  /*97d0*/  FMUL R76, R76, UR14 ;  /* 0x0000000e4c4c7c20 */ /* 0x000fe20008400000 */
[----:B------:R-:W-:Y:S01]  /*97e0*/  ISETP.GT.U32.AND.EX P0, PT, R215, RZ, PT, P0 ;  /* 0x000000ffd700720c */ /* 0x000fe20003f04100 */
[----:B------:R-:W-:Y:S01]  /*97f0*/  FMUL R49, R49, UR14 ;  /* 0x0000000e31317c20 */ /* 0x000fe20008400000 */
[----:B------:R-:W-:Y:S01]  /*9800*/  FSEL R73, R73, -INF , !P1 ;  /* 0xff80000049497808 */ /* 0x000fe20004800000 */
[----:B------:R-:W-:Y:S01]  /*9810*/  FMUL R48, R48, UR14 ;  /* 0x0000000e30307c20 */ /* 0x000fe20008400000 */
[----:B------:R-:W-:-:S02]  /*9820*/  IADD3 R215, P6, PT, R0, 0x16e, RZ ;  /* 0x0000016e00d77810 */ /* 0x000fc40007fde0ff */
[----:B------:R-:W-:Y:S02]  /*9830*/  ISETP.GT.U32.AND P1, PT, R8, R134, PT ;  /* 0x000000860800720c */ /* 0x000fe40003f24070 */
[----:B------:R-:W-:Y:S02]  /*9840*/  ISETP.GT.U32.AND.EX P4, PT, R142, RZ, PT, P4 ;  /* 0x000000ff8e00720c */ /* 0x000fe40003f84140 */
[----:B------:R-:W-:Y:S01]  /*9850*/  FMNMX3 R5, R5, R13, R14, !PT ;  /* 0x0000000d05057276 */ /* 0x000fe2000780000e */
[----:B------:R-:W-:Y:S01]  /*9860*/  FMUL R75, R75, UR14 ;  /* 0x0000000e4b4b7c20 */ /* 0x000fe20008400000 */
[----:B------:R-:W-:Y:S02]  /*9870*/  IADD3.X R217, PT, PT, RZ, R2, RZ, P6, !PT ;  /* 0x00000002ffd97210 */ /* 0x000fe400037fe4ff */
[----:B------:R-:W-:Y:S02]  /*9880*/  ISETP.GT.U32.AND.EX P1, PT, R9, RZ, PT, P1 ;  /* 0x000000ff0900720c */ /* 0x000fe40003f24110 */
[----:B------:R-:W-:-:S02]  /*9890*/  FSEL R4, R76, -INF , !P4 ;  /* 0xff8000004c047808 */ /* 0x000fc40006000000 */
[----:B------:R-:W-:Y:S02]  /*98a0*/  FMNMX3 R5, R5, R15, R16, !PT ;  /* 0x0000000f05057276 */ /* 0x000fe40007800010 */
[-C--:B------:R-:W-:Y:S02]  /*98b0*/  ISETP.GT.U32.AND P6, PT, R214, R134.reuse, PT ;  /* 0x00000086d600720c */ /* 0x080fe40003fc4070 */
[----:B------:R-:W-:Y:S02]  /*98c0*/  FSEL R49, R49, -INF , !P5 ;  /* 0xff80000031317808 */ /* 0x000fe40006800000 */
[-C--:B------:R-:W-:Y:S02]  /*98d0*/  ISETP.GT.U32.AND P4, PT, R141, R134.reuse, PT ;  /* 0x000000868d00720c */ /* 0x080fe40003f84070 */
[----:B------:R-:W-:Y:S02]  /*98e0*/  FSEL R48, R48, -INF , !P0 ;  /* 0xff80000030307808 */ /* 0x000fe40004000000 */
[----:B------:R-:W-:Y:S01]  /*98f0*/  IADD3 R214, P5, PT, R0, 0x16f, RZ ;  /* 0x0000016f00d67810 */ /* 0x000fe20007fbe0ff */
[----:B------:R-:W-:Y:S01]  /*9900*/  FMUL R78, R78, UR14 ;  /* 0x0000000e4e4e7c20 */ /* 0x000fe20008400000 */
[----:B------:R-:W-:-:S02]  /*9910*/  ISETP.GT.U32.AND P0, PT, R212, R134, PT ;  /* 0x00000086d400720c */ /* 0x000fc40003f04070 */
[----:B------:R-:W-:Y:S02]  /*9920*/  FSEL R75, R75, -INF , !P1 ;  /* 0xff8000004b4b7808 */ /* 0x000fe40004800000 */
[----:B------:R-:W-:Y:S01]  /*9930*/  FMNMX3 R5, R5, R17, R18, !PT ;  /* 0x0000001105057276 */ /* 0x000fe20007800012 */
[----:B------:R-:W-:Y:S01]  /*9940*/  FMUL R50, R50, UR14 ;  /* 0x0000000e32327c20 */ /* 0x000fe20008400000 */
[----:B------:R-:W-:Y:S02]  /*9950*/  ISETP.GT.U32.AND P1, PT, R147, R134, PT ;  /* 0x000000869300720c */ /* 0x000fe40003f24070 */
[----:B------:R-:W-:Y:S01]  /*9960*/  ISETP.GT.U32.AND.EX P4, PT, R145, RZ, PT, P4 ;  /* 0x000000ff9100720c */ /* 0x000fe20003f84140 */
[----:B------:R-:W-:Y:S01]  /*9970*/  IMAD.X R212, RZ, RZ, R2, P5 ;  /* 0x000000ffffd47224 */ /* 0x000fe200028e0602 */
[----:B------:R-:W-:Y:S01]  /*9980*/  ISETP.GT.U32.AND.EX P0, PT, R219, RZ, PT, P0 ;  /* 0x000000ffdb00720c */ /* 0x000fe20003f04100 */
[----:B------:R-:W-:Y:S01]  /*9990*/  FMUL R51, R51, UR14 ;  /* 0x0000000e33337c20 */ /* 0x000fe20008400000 */
[----:B------:R-:W-:Y:S01]  /*99a0*/  ISETP.GT.U32.AND.EX P5, PT, R221, RZ, PT, P6 ;  /* 0x000000ffdd00720c */ /* 0x000fe20003fa4160 */
[----:B------:R-:W-:Y:S01]  /*99b0*/  FMUL R80, R80, UR14 ;  /* 0x0000000e50507c20 */ /* 0x000fe20008400000 */
[----:B------:R-:W-:-:S02]  /*99c0*/  FMNMX3 R5, R5, R19, R20, !PT ;  /* 0x0000001305057276 */ /* 0x000fc40007800014 */
[----:B------:R-:W-:Y:S02]  /*99d0*/  ISETP.GT.U32.AND.EX P1, PT, R149, RZ, PT, P1 ;  /* 0x000000ff9500720c */ /* 0x000fe40003f24110 */
[----:B------:R-:W-:Y:S02]  /*99e0*/  FSEL R78, R78, -INF , !P4 ;  /* 0xff8000004e4e7808 */ /* 0x000fe40006000000 */
[----:B------:R-:W-:Y:S02]  /*99f0*/  IADD3 R221, P6, PT, R0, 0x170, RZ ;  /* 0x0000017000dd7810 */ /* 0x000fe40007fde0ff */
[----:B------:R-:W-:Y:S02]  /*9a00*/  ISETP.GT.U32.AND P4, PT, R148, R134, PT ;  /* 0x000000869400720c */ /* 0x000fe40003f84070 */
[----:B------:R-:W-:Y:S01]  /*9a10*/  FSEL R50, R50, -INF , !P0 ;  /* 0xff80000032327808 */ /* 0x000fe20004000000 */
[----:B------:R-:W-:Y:S01]  /*9a20*/  FMUL R83, R83, UR14 ;  /* 0x0000000e53537c20 */ /* 0x000fe20008400000 */
[----:B------:R-:W-:-:S02]  /*9a30*/  FSEL R51, R51, -INF , !P5 ;  /* 0xff80000033337808 */ /* 0x000fc40006800000 */
[----:B------:R-:W-:Y:S02]  /*9a40*/  ISETP.GT.U32.AND P0, PT, R216, R134, PT ;  /* 0x00000086d800720c */ /* 0x000fe40003f04070 */
[----:B------:R-:W-:Y:S02]  /*9a50*/  FMNMX3 R6, R5, R21, R22, !PT ;  /* 0x0000001505067276 */ /* 0x000fe40007800016 */
[----:B------:R-:W-:Y:S02]  /*9a60*/  IADD3 R216, P5, PT, R0, 0x171, RZ ;  /* 0x0000017100d87810 */ /* 0x000fe40007fbe0ff */
[----:B------:R-:W-:Y:S02]  /*9a70*/  FSEL R80, R80, -INF , !P1 ;  /* 0xff80000050507808 */ /* 0x000fe40004800000 */
[----:B------:R-:W-:Y:S02]  /*9a80*/  IADD3.X R219, PT, PT, RZ, R2, RZ, P6, !PT ;  /* 0x00000002ffdb7210 */ /* 0x000fe400037fe4ff */
[----:B------:R-:W-:-:S02]  /*9a90*/  ISETP.GT.U32.AND P1, PT, R151, R134, PT ;  /* 0x000000869700720c */ /* 0x000fc40003f24070 */
[----:B------:R-:W-:Y:S02]  /*9aa0*/  ISETP.GT.U32.AND.EX P4, PT, R150, RZ, PT, P4 ;  /* 0x000000ff9600720c */ /* 0x000fe40003f84140 */
[----:B------:R-:W-:Y:S01]  /*9ab0*/  ISETP.GT.U32.AND P6, PT, R218, R134, PT ;  /* 0x00000086da00720c */ /* 0x000fe20003fc4070 */
[----:B------:R-:W-:Y:S01]  /*9ac0*/  FMUL R52, R52, UR14 ;  /* 0x0000000e34347c20 */ /* 0x000fe20008400000 */
[----:B------:R-:W-:Y:S01]  /*9ad0*/  FMNMX3 R7, R6, R23, R24, !PT ;  /* 0x0000001706077276 */ /* 0x000fe20007800018 */
[----:B------:R-:W-:Y:S01]  /*9ae0*/  FMUL R82, R82, UR14 ;  /* 0x0000000e52527c20 */ /* 0x000fe20008400000 */
[----:B------:R-:W-:Y:S01]  /*9af0*/  IMAD.X R218, RZ, RZ, R2, P5 ;  /* 0x000000ffffda7224 */ /* 0x000fe200028e0602 */
[----:B------:R-:W-:Y:S01]  /*9b00*/  ISETP.GT.U32.AND.EX P0, PT, R223, RZ, PT, P0 ;  /* 0x000000ffdf00720c */ /* 0x000fe20003f04100 */
[----:B------:R-:W-:Y:S01]  /*9b10*/  FMUL R53, R53, UR14 ;  /* 0x0000000e35357c20 */ /* 0x000fe20008400000 */
[----:B------:R-:W-:Y:S02]  /*9b20*/  ISETP.GT.U32.AND.EX P1, PT, R153, RZ, PT, P1 ;  /* 0x000000ff9900720c */ /* 0x000fe40003f24110 */
[----:B------:R-:W-:-:S02]  /*9b30*/  FSEL R83, R83, -INF , !P4 ;  /* 0xff80000053537808 */ /* 0x000fc40006000000 */
[----:B------:R-:W-:Y:S02]  /*9b40*/  ISETP.GT.U32.AND.EX P5, PT, R225, RZ, PT, P6 ;  /* 0x000000ffe100720c */ /* 0x000fe40003fa4160 */
[----:B------:R-:W-:Y:S02]  /*9b50*/  ISETP.GT.U32.AND P4, PT, R152, R134, PT ;  /* 0x000000869800720c */ /* 0x000fe40003f84070 */
[----:B------:R-:W-:Y:S01]  /*9b60*/  FMNMX3 R7, R7, R25, R26, !PT ;  /* 0x0000001907077276 */ /* 0x000fe2000780001a */
[----:B------:R-:W-:Y:S01]  /*9b70*/  FMUL R85, R85, UR14 ;  /* 0x0000000e55557c20 */ /* 0x000fe20008400000 */
[----:B------:R-:W-:Y:S02]  /*9b80*/  IADD3 R223, P6, PT, R0, 0x172, RZ ;  /* 0x0000017200df7810 */ /* 0x000fe40007fde0ff */
[----:B------:R-:W-:Y:S02]  /*9b90*/  FSEL R52, R52, -INF , !P0 ;  /* 0xff80000034347808 */ /* 0x000fe40004000000 */
[----:B------:R-:W-:-:S02]  /*9ba0*/  FSEL R82, R82, -INF , !P1 ;  /* 0xff80000052527808 */ /* 0x000fc40004800000 */
[----:B------:R-:W-:Y:S02]  /*9bb0*/  FSEL R53, R53, -INF , !P5 ;  /* 0xff80000035357808 */ /* 0x000fe40006800000 */
[-C--:B------:R-:W-:Y:S02]  /*9bc0*/  ISETP.GT.U32.AND P0, PT, R220, R134.reuse, PT ;  /* 0x00000086dc00720c */ /* 0x080fe40003f04070 */
[----:B------:R-:W-:Y:S02]  /*9bd0*/  ISETP.GT.U32.AND P1, PT, R155, R134, PT ;  /* 0x000000869b00720c */ /* 0x000fe40003f24070 */
[----:B------:R-:W-:Y:S01]  /*9be0*/  ISETP.GT.U32.AND.EX P4, PT, R154, RZ, PT, P4 ;  /* 0x000000ff9a00720c */ /* 0x000fe20003f84140 */
[----:B------:R-:W-:Y:S01]  /*9bf0*/  FMUL R72, R72, UR14 ;  /* 0x0000000e48487c20 */ /* 0x000fe20008400000 */
[----:B------:R-:W-:Y:S02]  /*9c00*/  IADD3 R220, P5, PT, R0, 0x173, RZ ;  /* 0x0000017300dc7810 */ /* 0x000fe40007fbe0ff */
[----:B------:R-:W-:Y:S01]  /*9c10*/  FMNMX3 R9, R7, R27, R28, !PT ;  /* 0x0000001b07097276 */ /* 0x000fe2000780001c */
[----:B------:R-:W-:Y:S01]  /*9c20*/  FMUL R84, R84, UR14 ;  /* 0x0000000e54547c20 */ /* 0x000fe20008400000 */
[----:B------:R-:W-:-:S02]  /*9c30*/  IADD3.X R225, PT, PT, RZ, R2, RZ, P6, !PT ;  /* 0x00000002ffe17210 */ /* 0x000fc400037fe4ff */
[-C--:B------:R-:W-:Y:S02]  /*9c40*/  ISETP.GT.U32.AND P6, PT, R222, R134.reuse, PT ;  /* 0x00000086de00720c */ /* 0x080fe40003fc4070 */
[----:B------:R-:W-:Y:S02]  /*9c50*/  ISETP.GT.U32.AND.EX P3, PT, R138, RZ, PT, P3 ;  /* 0x000000ff8a00720c */ /* 0x000fe40003f64130 */
[----:B------:R-:W-:Y:S02]  /*9c60*/  ISETP.GT.U32.AND.EX P1, PT, R157, RZ, PT, P1 ;  /* 0x000000ff9d00720c */ /* 0x000fe40003f24110 */
[----:B------:R-:W-:Y:S01]  /*9c70*/  FSEL R85, R85, -INF , !P4 ;  /* 0xff80000055557808 */ /* 0x000fe20006000000 */
[----:B------:R-:W-:Y:S01]  /*9c80*/  IMAD.X R222, RZ, RZ, R2, P5 ;  /* 0x000000ffffde7224 */ /* 0x000fe200028e0602 */
[----:B------:R-:W-:Y:S02]  /*9c90*/  ISETP.GT.U32.AND P4, PT, R156, R134, PT ;  /* 0x000000869c00720c */ /* 0x000fe40003f84070 */
[----:B------:R-:W-:Y:S01]  /*9ca0*/  FMNMX3 R9, R9, R29, R30, !PT ;  /* 0x0000001d09097276 */ /* 0x000fe2000780001e */
[----:B------:R-:W-:Y:S01]  /*9cb0*/  FMUL R55, R55, UR14 ;  /* 0x0000000e37377c20 */ /* 0x000fe20008400000 */
[----:B------:R-:W-:Y:S01]  /*9cc0*/  ISETP.GT.U32.AND.EX P5, PT, R229, RZ, PT, P6 ;  /* 0x000000ffe500720c */ /* 0x000fe20003fa4160 */
[----:B------:R-:W-:Y:S01]  /*9cd0*/  FMUL R87, R87, UR14 ;  /* 0x0000000e57577c20 */ /* 0x000fe20008400000 */
[----:B------:R-:W-:-:S02]  /*9ce0*/  ISETP.GT.U32.AND.EX P0, PT, R227, RZ, PT, P0 ;  /* 0x000000ffe300720c */ /* 0x000fc40003f04100 */
[----:B------:R-:W-:Y:S01]  /*9cf0*/  FSEL R72, R72, -INF , !P3 ;  /* 0xff80000048487808 */ /* 0x000fe20005800000 */
[----:B------:R-:W-:Y:S01]  /*9d00*/  FMUL R54, R54, UR14 ;  /* 0x0000000e36367c20 */ /* 0x000fe20008400000 */
[----:B------:R-:W-:Y:S02]  /*9d10*/  IADD3 R227, P6, PT, R0, 0x174, RZ ;  /* 0x0000017400e37810 */ /* 0x000fe40007fde0ff */
[-C--:B------:R-:W-:Y:S02]  /*9d20*/  ISETP.GT.U32.AND P3, PT, R10, R134.reuse, PT ;  /* 0x000000860a00720c */ /* 0x080fe40003f64070 */
[----:B------:R-:W-:Y:S02]  /*9d30*/  FSEL R84, R84, -INF , !P1 ;  /* 0xff80000054547808 */ /* 0x000fe40004800000 */
[----:B------:R-:W-:Y:S02]  /*9d40*/  ISETP.GT.U32.AND P1, PT, R161, R134, PT ;  /* 0x00000086a100720c */ /* 0x000fe40003f24070 */
[----:B------:R-:W-:-:S02]  /*9d50*/  ISETP.GT.U32.AND.EX P4, PT, R158, RZ, PT, P4 ;  /* 0x000000ff9e00720c */ /* 0x000fc40003f84140 */
[----:B------:R-:W-:Y:S01]  /*9d60*/  FMNMX3 R9, R9, R31, R32, !PT ;  /* 0x0000001f09097276 */ /* 0x000fe20007800020 */
[----:B------:R-:W-:Y:S01]  /*9d70*/  FMUL R86, R86, UR14 ;  /* 0x0000000e56567c20 */ /* 0x000fe20008400000 */
[----:B------:R-:W-:Y:S02]  /*9d80*/  IADD3.X R229, PT, PT, RZ, R2, RZ, P6, !PT ;  /* 0x00000002ffe57210 */ /* 0x000fe400037fe4ff */
[----:B------:R-:W-:Y:S01]  /*9d90*/  ISETP.GT.U32.AND.EX P3, PT, R11, RZ, PT, P3 ;  /* 0x000000ff0b00720c */ /* 0x000fe20003f64130 */
[----:B------:R-:W-:Y:S01]  /*9da0*/  FMUL R77, R77, UR14 ;  /* 0x0000000e4d4d7c20 */ /* 0x000fe20008400000 */
[----:B------:R-:W-:Y:S02]  /*9db0*/  ISETP.GT.U32.AND P6, PT, R226, R134, PT ;  /* 0x00000086e200720c */ /* 0x000fe40003fc4070 */
[----:B------:R-:W-:Y:S02]  /*9dc0*/  FSEL R55, R55, -INF , !P5 ;  /* 0xff80000037377808 */ /* 0x000fe40006800000 */
[----:B------:R-:W-:-:S02]  /*9dd0*/  ISETP.GT.U32.AND.EX P1, PT, R159, RZ, PT, P1 ;  /* 0x000000ff9f00720c */ /* 0x000fc40003f24110 */
[----:B------:R-:W-:Y:S02]  /*9de0*/  FSEL R87, R87, -INF , !P4 ;  /* 0xff80000057577808 */ /* 0x000fe40006000000 */
[----:B------:R-:W-:Y:S02]  /*9df0*/  FMNMX3 R11, R9, R33, R34, !PT ;  /* 0x00000021090b7276 */ /* 0x000fe40007800022 */
[----:B------:R-:W-:Y:S02]  /*9e00*/  FSEL R54, R54, -INF , !P0 ;  /* 0xff80000036367808 */ /* 0x000fe40004000000 */
[----:B------:R-:W-:Y:S02]  /*9e10*/  IADD3 R226, P5, PT, R0, 0x175, RZ ;  /* 0x0000017500e27810 */ /* 0x000fe40007fbe0ff */
[-C--:B------:R-:W-:Y:S02]  /*9e20*/  ISETP.GT.U32.AND P4, PT, R160, R134.reuse, PT ;  /* 0x00000086a000720c */ /* 0x080fe40003f84070 */
[-C--:B------:R-:W-:Y:S01]  /*9e30*/  ISETP.GT.U32.AND P0, PT, R224, R134.reuse, PT ;  /* 0x00000086e000720c */ /* 0x080fe20003f04070 */
[----:B------:R-:W-:Y:S01]  /*9e40*/  FMUL R89, R89, UR14 ;  /* 0x0000000e59597c20 */ /* 0x000fe20008400000 */
[----:B------:R-:W-:Y:S01]  /*9e50*/  FSEL R86, R86, -INF , !P1 ;  /* 0xff80000056567808 */ /* 0x000fe20004800000 */
[----:B------:R-:W-:Y:S01]  /*9e60*/  FMUL R56, R56, UR14 ;  /* 0x0000000e38387c20 */ /* 0x000fe20008400000 */
[----:B------:R-:W-:Y:S01]  /*9e70*/  FMNMX3 R11, R11, R35, R36, !PT ;  /* 0x000000230b0b7276 */ /* 0x000fe20007800024 */
[----:B------:R-:W-:Y:S01]  /*9e80*/  IMAD.X R224, RZ, RZ, R2, P5 ;  /* 0x000000ffffe07224 */ /* 0x000fe200028e0602 */
[----:B------:R-:W-:Y:S01]  /*9e90*/  ISETP.GT.U32.AND P1, PT, R163, R134, PT ;  /* 0x00000086a300720c */ /* 0x000fe20003f24070 */
[----:B------:R-:W-:Y:S01]  /*9ea0*/  FMUL R57, R57, UR14 ;  /* 0x0000000e39397c20 */ /* 0x000fe20008400000 */
[----:B------:R-:W-:-:S02]  /*9eb0*/  ISETP.GT.U32.AND.EX P4, PT, R162, RZ, PT, P4 ;  /* 0x000000ffa200720c */ /* 0x000fc40003f84140 */
[----:B------:R-:W-:Y:S02]  /*9ec0*/  ISETP.GT.U32.AND.EX P0, PT, R231, RZ, PT, P0 ;  /* 0x000000ffe700720c */ /* 0x000fe40003f04100 */
[----:B------:R-:W-:Y:S01]  /*9ed0*/  FSEL R77, R77, -INF , !P3 ;  /* 0xff8000004d4d7808 */ /* 0x000fe20005800000 */
[----:B------:R-:W-:Y:S01]  /*9ee0*/  FMUL R88, R88, UR14 ;  /* 0x0000000e58587c20 */ /* 0x000fe20008400000 */
[----:B------:R-:W-:Y:S02]  /*9ef0*/  ISETP.GT.U32.AND.EX P5, PT, R232, RZ, PT, P6 ;  /* 0x000000ffe800720c */ /* 0x000fe40003fa4160 */
[----:B------:R-:W-:Y:S02]  /*9f00*/  ISETP.GT.U32.AND P3, PT, R12, R134, PT ;  /* 0x000000860c00720c */ /* 0x000fe40003f64070 */
[----:B------:R-:W-:Y:S02]  /*9f10*/  FMNMX3 R12, R11, R37, R38, !PT ;  /* 0x000000250b0c7276 */ /* 0x000fe40007800026 */
[----:B------:R-:W-:-:S02]  /*9f20*/  IADD3 R232, P6, PT, R0, 0x176, RZ ;  /* 0x0000017600e87810 */ /* 0x000fc40007fde0ff */
[----:B------:R-:W-:Y:S02]  /*9f30*/  ISETP.GT.U32.AND.EX P1, PT, R165, RZ, PT, P1 ;  /* 0x000000ffa500720c */ /* 0x000fe40003f24110 */
[----:B------:R-:W-:Y:S02]  /*9f40*/  FSEL R89, R89, -INF , !P4 ;  /* 0xff80000059597808 */ /* 0x000fe40006000000 */
[----:B------:R-:W-:Y:S02]  /*9f50*/  FSEL R56, R56, -INF , !P0 ;  /* 0xff80000038387808 */ /* 0x000fe40004000000 */
[-C--:B------:R-:W-:Y:S02]  /*9f60*/  ISETP.GT.U32.AND P4, PT, R166, R134.reuse, PT ;  /* 0x00000086a600720c */ /* 0x080fe40003f84070 */
[----:B------:R-:W-:Y:S02]  /*9f70*/  FSEL R57, R57, -INF , !P5 ;  /* 0xff80000039397808 */ /* 0x000fe40006800000 */
[----:B------:R-:W-:Y:S01]  /*9f80*/  ISETP.GT.U32.AND P0, PT, R228, R134, PT ;  /* 0x00000086e400720c */ /* 0x000fe20003f04070 */
[----:B------:R-:W-:Y:S01]  /*9f90*/  FMUL R91, R91, UR14 ;  /* 0x0000000e5b5b7c20 */ /* 0x000fe20008400000 */
[----:B------:R-:W-:-:S02]  /*9fa0*/  IADD3 R228, P5, PT, R0, 0x177, RZ ;  /* 0x0000017700e47810 */ /* 0x000fc40007fbe0ff */
[----:B------:R-:W-:Y:S02]  /*9fb0*/  FMNMX3 R76, R12, R39, R40, !PT ;  /* 0x000000270c4c7276 */ /* 0x000fe40007800028 */
[----:B------:R-:W-:Y:S02]  /*9fc0*/  IADD3.X R231, PT, PT, RZ, R2, RZ, P6, !PT ;  /* 0x00000002ffe77210 */ /* 0x000fe400037fe4ff */
[----:B------:R-:W-:Y:S02]  /*9fd0*/  FSEL R88, R88, -INF , !P1 ;  /* 0xff80000058587808 */ /* 0x000fe40004800000 */
[-C--:B------:R-:W-:Y:S02]  /*9fe0*/  ISETP.GT.U32.AND P6, PT, R230, R134.reuse, PT ;  /* 0x00000086e600720c */ /* 0x080fe40003fc4070 */
[----:B------:R-:W-:Y:S02]  /*9ff0*/  ISETP.GT.U32.AND P1, PT, R167, R134, PT ;  /* 0x00000086a700720c */ /* 0x000fe40003f24070 */
[----:B------:R-:W-:Y:S01]  /*a000*/  ISETP.GT.U32.AND.EX P4, PT, R164, RZ, PT, P4 ;  /* 0x000000ffa400720c */ /* 0x000fe20003f84140 */
[----:B------:R-:W-:Y:S01]  /*a010*/  FMUL R58, R58, UR14 ;  /* 0x0000000e3a3a7c20 */ /* 0x000fe20008400000 */
[----:B------:R-:W-:Y:S01]  /*a020*/  FMNMX3 R76, R76, R41, R42, !PT ;  /* 0x000000294c4c7276 */ /* 0x000fe2000780002a */
[----:B------:R-:W-:Y:S01]  /*a030*/  IMAD.X R230, RZ, RZ, R2, P5 ;  /* 0x000000ffffe67224 */ /* 0x000fe200028e0602 */
[----:B------:R-:W-:Y:S01]  /*a040*/  ISETP.GT.U32.AND.EX P0, PT, R234, RZ, PT, P0 ;  /* 0x000000ffea00720c */ /* 0x000fe20003f04100 */
[----:B------:R-:W-:Y:S01]  /*a050*/  FMUL R59, R59, UR14 ;  /* 0x0000000e3b3b7c20 */ /* 0x000fe20008400000 */
[----:B------:R-:W-:Y:S01]  /*a060*/  FMUL R90, R90, UR14 ;  /* 0x0000000e5a5a7c20 */ /* 0x000fe20008400000 */
[----:B------:R-:W-:-:S02]  /*a070*/  ISETP.GT.U32.AND.EX P5, PT, R236, RZ, PT, P6 ;  /* 0x000000ffec00720c */ /* 0x000fc40003fa4160 */
[----:B------:R-:W-:Y:S02]  /*a080*/  ISETP.GT.U32.AND.EX P1, PT, R169, RZ, PT, P1 ;  /* 0x000000ffa900720c */ /* 0x000fe40003f24110 */
[----:B------:R-:W-:Y:S02]  /*a090*/  FSEL R6, R91, -INF , !P4 ;  /* 0xff8000005b067808 */ /* 0x000fe40006000000 */
[----:B------:R-:W-:Y:S02]  /*a0a0*/  ISETP.GT.U32.AND P4, PT, R168, R134, PT ;  /* 0x00000086a800720c */ /* 0x000fe40003f84070 */
[----:B------:R-:W-:Y:S02]  /*a0b0*/  IADD3 R234, P6, PT, R0, 0x178, RZ ;  /* 0x0000017800ea7810 */ /* 0x000fe40007fde0ff */
[----:B------:R-:W-:Y:S01]  /*a0c0*/  FMNMX3 R76, R76, R43, R44, !PT ;  /* 0x0000002b4c4c7276 */ /* 0x000fe2000780002c */
[----:B------:R-:W-:Y:S01]  /*a0d0*/  FMUL R8, R93, UR14 ;  /* 0x0000000e5d087c20 */ /* 0x000fe20008400000 */
[----:B------:R-:W-:-:S02]  /*a0e0*/  FSEL R58, R58, -INF , !P0 ;  /* 0xff8000003a3a7808 */ /* 0x000fc40004000000 */
[----:B------:R-:W-:Y:S02]  /*a0f0*/  FSEL R59, R59, -INF , !P5 ;  /* 0xff8000003b3b7808 */ /* 0x000fe40006800000 */
[-C--:B------:R-:W-:Y:S02]  /*a100*/  ISETP.GT.U32.AND P0, PT, R233, R134.reuse, PT ;  /* 0x00000086e900720c */ /* 0x080fe40003f04070 */
[----:B------:R-:W-:Y:S02]  /*a110*/  FSEL R5, R90, -INF , !P1 ;  /* 0xff8000005a057808 */ /* 0x000fe40004800000 */
[----:B------:R-:W-:Y:S02]  /*a120*/  IADD3 R233, P5, PT, R0, 0x179, RZ ;  /* 0x0000017900e97810 */ /* 0x000fe40007fbe0ff */
[----:B------:R-:W-:Y:S02]  /*a130*/  ISETP.GT.U32.AND P1, PT, R173, R134, PT ;  /* 0x00000086ad00720c */ /* 0x000fe40003f24070 */
[----:B------:R-:W-:-:S02]  /*a140*/  ISETP.GT.U32.AND.EX P4, PT, R170, RZ, PT, P4 ;  /* 0x000000ffaa00720c */ /* 0x000fc40003f84140 */
[----:B------:R-:W-:Y:S02]  /*a150*/  IADD3.X R236, PT, PT, RZ, R2, RZ, P6, !PT ;  /* 0x00000002ffec7210 */ /* 0x000fe400037fe4ff */
[----:B------:R-:W-:Y:S01]  /*a160*/  FMNMX3 R76, R76, R45, R46, !PT ;  /* 0x0000002d4c4c7276 */ /* 0x000fe2000780002e */
[----:B------:R-:W-:Y:S01]  /*a170*/  FMUL R92, R92, UR14 ;  /* 0x0000000e5c5c7c20 */ /* 0x000fe20008400000 */
[-C--:B------:R-:W-:Y:S01]  /*a180*/  ISETP.GT.U32.AND P6, PT, R235, R134.reuse, PT ;  /* 0x00000086eb00720c */ /* 0x080fe20003fc4070 */
[----:B------:R-:W-:Y:S01]  /*a190*/  IMAD.X R235, RZ, RZ, R2, P5 ;  /* 0x000000ffffeb7224 */ /* 0x000fe200028e0602 */
[----:B------:R-:W-:Y:S01]  /*a1a0*/  ISETP.GT.U32.AND.EX P1, PT, R171, RZ, PT, P1 ;  /* 0x000000ffab00720c */ /* 0x000fe20003f24110 */
[----:B------:R-:W-:Y:S01]  /*a1b0*/  FMUL R61, R61, UR14 ;  /* 0x0000000e3d3d7c20 */ /* 0x000fe20008400000 */
[----:B------:R-:W-:Y:S02]  /*a1c0*/  FSEL R8, R8, -INF , !P4 ;  /* 0xff80000008087808 */ /* 0x000fe40006000000 */
[----:B------:R-:W-:-:S02]  /*a1d0*/  ISETP.GT.U32.AND P4, PT, R172, R134, PT ;  /* 0x00000086ac00720c */ /* 0x000fc40003f84070 */
[----:B------:R-:W-:Y:S02]  /*a1e0*/  FMNMX3 R76, R76, R47, R48, !PT ;  /* 0x0000002f4c4c7276 */ /* 0x000fe40007800030 */
[----:B------:R-:W-:Y:S01]  /*a1f0*/  ISETP.GT.U32.AND.EX P5, PT, R240, RZ, PT, P6 ;  /* 0x000000fff000720c */ /* 0x000fe20003fa4160 */
[----:B------:R-:W-:Y:S01]  /*a200*/  FMUL R10, R95, UR14 ;  /* 0x0000000e5f0a7c20 */ /* 0x000fe20008400000 */
[----:B------:R-:W-:Y:S02]  /*a210*/  IADD3 R240, P6, PT, R0, 0x17a, RZ ;  /* 0x0000017a00f07810 */ /* 0x000fe40007fde0ff */
[----:B------:R-:W-:Y:S01]  /*a220*/  FSEL R7, R92, -INF , !P1 ;  /* 0xff8000005c077808 */ /* 0x000fe20004800000 */
[----:B------:R-:W-:Y:S01]  /*a230*/  FMUL R60, R60, UR14 ;  /* 0x0000000e3c3c7c20 */ /* 0x000fe20008400000 */
[----:B------:R-:W-:Y:S02]  /*a240*/  ISETP.GT.U32.AND P1, PT, R175, R134, PT ;  /* 0x00000086af00720c */ /* 0x000fe40003f24070 */
[----:B------:R-:W-:-:S02]  /*a250*/  ISETP.GT.U32.AND.EX P4, PT, R174, RZ, PT, P4 ;  /* 0x000000ffae00720c */ /* 0x000fc40003f84140 */
[----:B------:R-:W-:Y:S02]  /*a260*/  FMNMX3 R76, R76, R49, R50, !PT ;  /* 0x000000314c4c7276 */ /* 0x000fe40007800032 */
[----:B------:R-:W-:Y:S02]  /*a270*/  ISETP.GT.U32.AND.EX P0, PT, R238, RZ, PT, P0 ;  /* 0x000000ffee00720c */ /* 0x000fe40003f04100 */
[----:B------:R-:W-:Y:S01]  /*a280*/  FSEL R61, R61, -INF , !P5 ;  /* 0xff8000003d3d7808 */ /* 0x000fe20006800000 */
[----:B------:R-:W-:Y:S01]  /*a290*/  FMUL R94, R94, UR14 ;  /* 0x0000000e5e5e7c20 */ /* 0x000fe20008400000 */
[----:B------:R-:W-:Y:S02]  /*a2a0*/  IADD3.X R238, PT, PT, RZ, R2, RZ, P6, !PT ;  /* 0x00000002ffee7210 */ /* 0x000fe400037fe4ff */
[----:B------:R-:W-:Y:S02]  /*a2b0*/  ISETP.GT.U32.AND P5, PT, R237, R134, PT ;  /* 0x00000086ed00720c */ /* 0x000fe40003fa4070 */
[----:B------:R-:W-:-:S02]  /*a2c0*/  IADD3 R237, P6, PT, R0, 0x17b, RZ ;  /* 0x0000017b00ed7810 */ /* 0x000fc40007fde0ff */
[----:B------:R-:W-:Y:S02]  /*a2d0*/  ISETP.GT.U32.AND.EX P1, PT, R177, RZ, PT, P1 ;  /* 0x000000ffb100720c */ /* 0x000fe40003f24110 */
[----:B------:R-:W-:Y:S02]  /*a2e0*/  FSEL R10, R10, -INF , !P4 ;  /* 0xff8000000a0a7808 */ /* 0x000fe40006000000 */
[----:B------:R-:W-:Y:S02]  /*a2f0*/  FMNMX3 R76, R76, R51, R52, !PT ;  /* 0x000000334c4c7276 */ /* 0x000fe40007800034 */
[-C--:B------:R-:W-:Y:S02]  /*a300*/  ISETP.GT.U32.AND P4, PT, R178, R134.reuse, PT ;  /* 0x00000086b200720c */ /* 0x080fe40003f84070 */
[----:B------:R-:W-:Y:S01]  /*a310*/  FSEL R60, R60, -INF , !P0 ;  /* 0xff8000003c3c7808 */ /* 0x000fe20004000000 */
[----:B------:R-:W-:Y:S01]  /*a320*/  FMUL R97, R97, UR14 ;  /* 0x0000000e61617c20 */ /* 0x000fe20008400000 */
[----:B------:R-:W-:Y:S01]  /*a330*/  ISETP.GT.U32.AND P0, PT, R239, R134, PT ;  /* 0x00000086ef00720c */ /* 0x000fe20003f04070 */
[----:B------:R-:W-:Y:S01]  /*a340*/  IMAD.X R239, RZ, RZ, R2, P6 ;  /* 0x000000ffffef7224 */ /* 0x000fe200030e0602 */
[----:B------:R-:W-:-:S02]  /*a350*/  ISETP.GT.U32.AND.EX P5, PT, R241, RZ, PT, P5 ;  /* 0x000000fff100720c */ /* 0x000fc40003fa4150 */
[----:B------:R-:W-:Y:S02]  /*a360*/  FSEL R9, R94, -INF , !P1 ;  /* 0xff8000005e097808 */ /* 0x000fe40004800000 */
[----:B------:R-:W-:Y:S02]  /*a370*/  FMNMX3 R76, R76, R53, R54, !PT ;  /* 0x000000354c4c7276 */ /* 0x000fe40007800036 */
[----:B------:R-:W-:Y:S02]  /*a380*/  IADD3 R241, P6, PT, R0, 0x17c, RZ ;  /* 0x0000017c00f17810 */ /* 0x000fe40007fde0ff */
[----:B------:R-:W-:Y:S02]  /*a390*/  ISETP.GT.U32.AND P1, PT, R179, R134, PT ;  /* 0x00000086b300720c */ /* 0x000fe40003f24070 */
[----:B------:R-:W-:Y:S01]  /*a3a0*/  ISETP.GT.U32.AND.EX P4, PT, R176, RZ, PT, P4 ;  /* 0x000000ffb000720c */ /* 0x000fe20003f84140 */
[----:B------:R-:W-:Y:S01]  /*a3b0*/  FMUL R62, R62, UR14 ;  /* 0x0000000e3e3e7c20 */ /* 0x000fe20008400000 */
[----:B------:R-:W-:Y:S01]  /*a3c0*/  FMUL R96, R96, UR14 ;  /* 0x0000000e60607c20 */ /* 0x000fe20008400000 */
[----:B------:R-:W-:-:S02]  /*a3d0*/  FMNMX3 R76, R76, R55, R56, !PT ;  /* 0x000000374c4c7276 */ /* 0x000fc40007800038 */
[----:B------:R-:W-:Y:S02]  /*a3e0*/  IADD3.X R246, PT, PT, RZ, R2, RZ, P6, !PT ;  /* 0x00000002fff67210 */ /* 0x000fe400037fe4ff */
[----:B------:R-:W-:Y:S02]  /*a3f0*/  ISETP.GT.U32.AND.EX P0, PT, R242, RZ, PT, P0 ;  /* 0x000000fff200720c */ /* 0x000fe40003f04100 */
[----:B------:R-:W-:Y:S02]  /*a400*/  ISETP.GT.U32.AND.EX P1, PT, R181, RZ, PT, P1 ;  /* 0x000000ffb500720c */ /* 0x000fe40003f24110 */
[----:B------:R-:W-:Y:S02]  /*a410*/  FSEL R12, R97, -INF , !P4 ;  /* 0xff800000610c7808 */ /* 0x000fe40006000000 */
[----:B------:R-:W-:Y:S02]  /*a420*/  IADD3 R242, P6, PT, R0, 0x17d, RZ ;  /* 0x0000017d00f27810 */ /* 0x000fe40007fde0ff */
[----:B------:R-:W-:Y:S01]  /*a430*/  ISETP.GT.U32.AND P4, PT, R180, R134, PT ;  /* 0x00000086b400720c */ /* 0x000fe20003f84070 */
[----:B------:R-:W-:Y:S01]  /*a440*/  FMUL R91, R99, UR14 ;  /* 0x0000000e635b7c20 */ /* 0x000fe20008400000 */
[----:B------:R-:W-:-:S02]  /*a450*/  FMNMX3 R76, R76, R57, R58, !PT ;  /* 0x000000394c4c7276 */ /* 0x000fc4000780003a */
[----:B------:R-:W-:Y:S02]  /*a460*/  FSEL R62, R62, -INF , !P5 ;  /* 0xff8000003e3e7808 */ /* 0x000fe40006800000 */
[----:B------:R-:W-:Y:S01]  /*a470*/  FSEL R11, R96, -INF , !P1 ;  /* 0xff800000600b7808 */ /* 0x000fe20004800000 */
[----:B------:R-:W-:Y:S01]  /*a480*/  FMUL R63, R63, UR14 ;  /* 0x0000000e3f3f7c20 */ /* 0x000fe20008400000 */
[-C--:B------:R-:W-:Y:S01]  /*a490*/  ISETP.GT.U32.AND P5, PT, R242, R134.reuse, PT ;  /* 0x00000086f200720c */ /* 0x080fe20003fa4070 */
[----:B------:R-:W-:Y:S01]  /*a4a0*/  IMAD.X R242, RZ, RZ, R2, P6 ;  /* 0x000000fffff27224 */ /* 0x000fe200030e0602 */
[----:B------:R-:W-:Y:S01]  /*a4b0*/  ISETP.GT.U32.AND P1, PT, R185, R134, PT ;  /* 0x00000086b900720c */ /* 0x000fe20003f24070 */
[----:B------:R-:W-:Y:S01]  /*a4c0*/  FMUL R64, R64, UR14 ;  /* 0x0000000e40407c20 */ /* 0x000fe20008400000 */
[----:B------:R-:W-:Y:S01]  /*a4d0*/  ISETP.GT.U32.AND.EX P4, PT, R182, RZ, PT, P4 ;  /* 0x000000ffb600720c */ /* 0x000fe20003f84140 */
[----:B------:R-:W-:Y:S01]  /*a4e0*/  FMUL R90, R98, UR14 ;  /* 0x0000000e625a7c20 */ /* 0x000fe20008400000 */
[----:B------:R-:W-:-:S02]  /*a4f0*/  ISETP.GT.U32.AND.EX P6, PT, R243, RZ, PT, P2 ;  /* 0x000000fff300720c */ /* 0x000fc40003fc4120 */
[----:B------:R-:W-:Y:S02]  /*a500*/  FMNMX3 R76, R76, R59, R60, !PT ;  /* 0x0000003b4c4c7276 */ /* 0x000fe4000780003c */
[----:B------:R-:W-:Y:S02]  /*a510*/  ISETP.GT.U32.AND.EX P1, PT, R183, RZ, PT, P1 ;  /* 0x000000ffb700720c */ /* 0x000fe40003f24110 */
[----:B------:R-:W-:Y:S02]  /*a520*/  FSEL R91, R91, -INF , !P4 ;  /* 0xff8000005b5b7808 */ /* 0x000fe40006000000 */
[----:B------:R-:W-:Y:S02]  /*a530*/  ISETP.GT.U32.AND P4, PT, R184, R134, PT ;  /* 0x00000086b800720c */ /* 0x000fe40003f84070 */
[----:B------:R-:W-:Y:S02]  /*a540*/  FSEL R63, R63, -INF , !P0 ;  /* 0xff8000003f3f7808 */ /* 0x000fe40004000000 */
[----:B------:R-:W-:-:S02]  /*a550*/  FSEL R64, R64, -INF , !P6 ;  /* 0xff80000040407808 */ /* 0x000fc40007000000 */
[----:B------:R-:W-:Y:S01]  /*a560*/  FMNMX3 R76, R76, R61, R62, !PT ;  /* 0x0000003d4c4c7276 */ /* 0x000fe2000780003e */
[----:B------:R-:W-:Y:S01]  /*a570*/  FMUL R93, R101, UR14 ;  /* 0x0000000e655d7c20 */ /* 0x000fe20008400000 */
[----:B------:R-:W-:Y:S02]  /*a580*/  FSEL R90, R90, -INF , !P1 ;  /* 0xff8000005a5a7808 */ /* 0x000fe40004800000 */
[----:B------:R-:W-:Y:S02]  /*a590*/  ISETP.GT.U32.AND P1, PT, R187, R134, PT ;  /* 0x00000086bb00720c */ /* 0x000fe40003f24070 */
[----:B------:R-:W-:Y:S02]  /*a5a0*/  ISETP.GT.U32.AND.EX P4, PT, R186, RZ, PT, P4 ;  /* 0x000000ffba00720c */ /* 0x000fe40003f84140 */
[----:B------:R-:W-:Y:S01]  /*a5b0*/  FMNMX3 R76, R76, R63, R64, !PT ;  /* 0x0000003f4c4c7276 */ /* 0x000fe20007800040 */
[----:B------:R-:W-:Y:S01]  /*a5c0*/  FMUL R92, R100, UR14 ;  /* 0x0000000e645c7c20 */ /* 0x000fe20008400000 */
[----:B------:R-:W-:-:S02]  /*a5d0*/  ISETP.GT.U32.AND.EX P1, PT, R189, RZ, PT, P1 ;  /* 0x000000ffbd00720c */ /* 0x000fc40003f24110 */
[----:B------:R-:W-:Y:S02]  /*a5e0*/  FSEL R93, R93, -INF , !P4 ;  /* 0xff8000005d5d7808 */ /* 0x000fe40006000000 */
[-C--:B------:R-:W-:Y:S02]  /*a5f0*/  ISETP.GT.U32.AND P4, PT, R190, R134.reuse, PT ;  /* 0x00000086be00720c */ /* 0x080fe40003f84070 */
[----:B------:R-:W-:Y:S01]  /*a600*/  FMNMX3 R76, R76, R65, R66, !PT ;  /* 0x000000414c4c7276 */ /* 0x000fe20007800042 */
[----:B------:R-:W-:Y:S01]  /*a610*/  FMUL R95, R103, UR14 ;  /* 0x0000000e675f7c20 */ /* 0x000fe20008400000 */
[----:B------:R-:W-:Y:S02]  /*a620*/  FSEL R92, R92, -INF , !P1 ;  /* 0xff8000005c5c7808 */ /* 0x000fe40004800000 */
[----:B------:R-:W-:Y:S02]  /*a630*/  ISETP.GT.U32.AND P1, PT, R191, R134, PT ;  /* 0x00000086bf00720c */ /* 0x000fe40003f24070 */
[----:B------:R-:W-:-:S02]  /*a640*/  ISETP.GT.U32.AND.EX P4, PT, R188, RZ, PT, P4 ;  /* 0x000000ffbc00720c */ /* 0x000fc40003f84140 */
[----:B------:R-:W-:Y:S01]  /*a650*/  FMNMX3 R76, R76, R67, R68, !PT ;  /* 0x000000434c4c7276 */ /* 0x000fe20007800044 */
[----:B------:R-:W-:Y:S01]  /*a660*/  FMUL R94, R102, UR14 ;  /* 0x0000000e665e7c20 */ /* 0x000fe20008400000 */
[----:B------:R-:W-:Y:S02]  /*a670*/  ISETP.GT.U32.AND.EX P1, PT, R193, RZ, PT, P1 ;  /* 0x000000ffc100720c */ /* 0x000fe40003f24110 */
[----:B------:R-:W-:Y:S02]  /*a680*/  FSEL R95, R95, -INF , !P4 ;  /* 0xff8000005f5f7808 */ /* 0x000fe40006000000 */
[----:B------:R-:W-:Y:S02]  /*a690*/  FMNMX3 R76, R76, R69, R70, !PT ;  /* 0x000000454c4c7276 */ /* 0x000fe40007800046 */
[----:B------:R-:W-:Y:S01]  /*a6a0*/  ISETP.GT.U32.AND P4, PT, R192, R134, PT ;  /* 0x00000086c000720c */ /* 0x000fe20003f84070 */
[----:B------:R-:W-:Y:S01]  /*a6b0*/  FMUL R97, R105, UR14 ;  /* 0x0000000e69617c20 */ /* 0x000fe20008400000 */
[----:B------:R-:W-:-:S02]  /*a6c0*/  FSEL R94, R94, -INF , !P1 ;  /* 0xff8000005e5e7808 */ /* 0x000fc40004800000 */
[----:B------:R-:W-:Y:S01]  /*a6d0*/  FMNMX3 R76, R76, R71, R72, !PT ;  /* 0x000000474c4c7276 */ /* 0x000fe20007800048 */
[----:B------:R-:W-:Y:S01]  /*a6e0*/  FMUL R79, R79, UR14 ;  /* 0x0000000e4f4f7c20 */ /* 0x000fe20008400000 */
[----:B------:R-:W-:Y:S02]  /*a6f0*/  ISETP.GT.U32.AND P1, PT, R197, R134, PT ;  /* 0x00000086c500720c */ /* 0x000fe40003f24070 */
[----:B------:R-:W-:Y:S01]  /*a700*/  ISETP.GT.U32.AND.EX P4, PT, R194, RZ, PT, P4 ;  /* 0x000000ffc200720c */ /* 0x000fe20003f84140 */
[----:B------:R-:W-:Y:S01]  /*a710*/  FMUL R96, R104, UR14 ;  /* 0x0000000e68607c20 */ /* 0x000fe20008400000 */
[----:B------:R-:W-:Y:S02]  /*a720*/  ISETP.GT.U32.AND.EX P3, PT, R143, RZ, PT, P3 ;  /* 0x000000ff8f00720c */ /* 0x000fe40003f64130 */
[----:B------:R-:W-:Y:S02]  /*a730*/  FMNMX3 R76, R76, R73, R74, !PT ;  /* 0x000000494c4c7276 */ /* 0x000fe4000780004a */
[----:B------:R-:W-:-:S02]  /*a740*/  ISETP.GT.U32.AND.EX P1, PT, R195, RZ, PT, P1 ;  /* 0x000000ffc300720c */ /* 0x000fc40003f24110 */
[----:B------:R-:W-:Y:S02]  /*a750*/  FSEL R97, R97, -INF , !P4 ;  /* 0xff80000061617808 */ /* 0x000fe40006000000 */
[-C--:B------:R-:W-:Y:S02]  /*a760*/  ISETP.GT.U32.AND P4, PT, R196, R134.reuse, PT ;  /* 0x00000086c400720c */ /* 0x080fe40003f84070 */
[----:B------:R-:W-:Y:S01]  /*a770*/  FSEL R79, R79, -INF , !P3 ;  /* 0xff8000004f4f7808 */ /* 0x000fe20005800000 */
[----:B------:R-:W-:Y:S01]  /*a780*/  FMUL R99, R107, UR14 ;  /* 0x0000000e6b637c20 */ /* 0x000fe20008400000 */
[-C--:B------:R-:W-:Y:S02]  /*a790*/  ISETP.GT.U32.AND P3, PT, R144, R134.reuse, PT ;  /* 0x000000869000720c */ /* 0x080fe40003f64070 */
[----:B------:R-:W-:Y:S02]  /*a7a0*/  FMNMX3 R76, R76, R75, R4, !PT ;  /* 0x0000004b4c4c7276 */ /* 0x000fe40007800004 */
[----:B------:R-:W-:Y:S01]  /*a7b0*/  FSEL R96, R96, -INF , !P1 ;  /* 0xff80000060607808 */ /* 0x000fe20004800000 */
[----:B------:R-:W-:Y:S01]  /*a7c0*/  FMUL R81, R81, UR14 ;  /* 0x0000000e51517c20 */ /* 0x000fe20008400000 */
[----:B------:R-:W-:-:S02]  /*a7d0*/  ISETP.GT.U32.AND P1, PT, R199, R134, PT ;  /* 0x00000086c700720c */ /* 0x000fc40003f24070 */
[----:B------:R-:W-:Y:S01]  /*a7e0*/  ISETP.GT.U32.AND.EX P4, PT, R198, RZ, PT, P4 ;  /* 0x000000ffc600720c */ /* 0x000fe20003f84140 */
[----:B------:R-:W-:Y:S01]  /*a7f0*/  FMUL R98, R106, UR14 ;  /* 0x0000000e6a627c20 */ /* 0x000fe20008400000 */
[----:B------:R-:W-:Y:S02]  /*a800*/  ISETP.GT.U32.AND.EX P3, PT, R146, RZ, PT, P3 ;  /* 0x000000ff9200720c */ /* 0x000fe40003f64130 */
[----:B------:R-:W-:Y:S02]  /*a810*/  FMNMX3 R76, R76, R77, R78, !PT ;  /* 0x0000004d4c4c7276 */ /* 0x000fe4000780004e */
[----:B------:R-:W-:Y:S02]  /*a820*/  ISETP.GT.U32.AND.EX P1, PT, R201, RZ, PT, P1 ;  /* 0x000000ffc900720c */ /* 0x000fe40003f24110 */
[----:B------:R-:W-:Y:S02]  /*a830*/  FSEL R99, R99, -INF , !P4 ;  /* 0xff80000063637808 */ /* 0x000fe40006000000 */
[----:B------:R-:W-:-:S02]  /*a840*/  ISETP.GT.U32.AND P4, PT, R202, R134, PT ;  /* 0x00000086ca00720c */ /* 0x000fc40003f84070 */
[----:B------:R-:W-:Y:S02]  /*a850*/  FSEL R81, R81, -INF , !P3 ;  /* 0xff80000051517808 */ /* 0x000fe40005800000 */
        /* <DEDUP_REMOVED lines=23> */
[----:B------:R-:W-:Y:S02]  /*a9d0*/  FMNMX3 R76, R76, R89, R5, !PT ;  /* 0x000000594c4c7276 */ /* 0x000fe40007800005 */
[----:B------:R-:W-:Y:S02]  /*a9e0*/  ISETP.GT.U32.AND P1, PT, R211, R134, PT ;  /* 0x00000086d300720c */ /* 0x000fe40003f24070 */
[----:B------:R-:W-:Y:S01]  /*a9f0*/  ISETP.GT.U32.AND.EX P4, PT, R210, RZ, PT, P4 ;  /* 0x000000ffd200720c */ /* 0x000fe20003f84140 */
[----:B------:R-:W-:Y:S01]  /*aa00*/  FMUL R104, R112, UR14 ;  /* 0x0000000e70687c20 */ /* 0x000fe20008400000 */
[----:B------:R-:W-:Y:S02]  /*aa10*/  FMNMX3 R76, R76, R6, R7, !PT ;  /* 0x000000064c4c7276 */ /* 0x000fe40007800007 */
[----:B------:R-:W-:Y:S02]  /*aa20*/  ISETP.GT.U32.AND.EX P1, PT, R213, RZ, PT, P1 ;  /* 0x000000ffd500720c */ /* 0x000fe40003f24110 */
[----:B------:R-:W-:-:S02]  /*aa30*/  FSEL R105, R105, -INF , !P4 ;  /* 0xff80000069697808 */ /* 0x000fc40006000000 */
[----:B------:R-:W-:Y:S01]  /*aa40*/  ISETP.GT.U32.AND P4, PT, R214, R134, PT ;  /* 0x00000086d600720c */ /* 0x000fe20003f84070 */
[----:B------:R-:W-:Y:S01]  /*aa50*/  FMUL R108, R115, UR14 ;  /* 0x0000000e736c7c20 */ /* 0x000fe20008400000 */
[----:B------:R-:W-:Y:S02]  /*aa60*/  FMNMX3 R76, R76, R8, R9, !PT ;  /* 0x000000084c4c7276 */ /* 0x000fe40007800009 */
[----:B------:R-:W-:Y:S02]  /*aa70*/  FSEL R104, R104, -INF , !P1 ;  /* 0xff80000068687808 */ /* 0x000fe40004800000 */
[----:B------:R-:W-:Y:S02]  /*aa80*/  ISETP.GT.U32.AND P1, PT, R215, R134, PT ;  /* 0x00000086d700720c */ /* 0x000fe40003f24070 */
[----:B------:R-:W-:Y:S01]  /*aa90*/  ISETP.GT.U32.AND.EX P4, PT, R212, RZ, PT, P4 ;  /* 0x000000ffd400720c */ /* 0x000fe20003f84140 */
[----:B------:R-:W-:Y:S01]  /*aaa0*/  FMUL R107, R114, UR14 ;  /* 0x0000000e726b7c20 */ /* 0x000fe20008400000 */
[----:B------:R-:W-:-:S02]  /*aab0*/  FMNMX3 R109, R76, R10, R11, !PT ;  /* 0x0000000a4c6d7276 */ /* 0x000fc4000780000b */
[----:B------:R-:W-:Y:S02]  /*aac0*/  ISETP.GT.U32.AND.EX P1, PT, R217, RZ, PT, P1 ;  /* 0x000000ffd900720c */ /* 0x000fe40003f24110 */
[----:B------:R-:W-:Y:S02]  /*aad0*/  FSEL R108, R108, -INF , !P4 ;  /* 0xff8000006c6c7808 */ /* 0x000fe40006000000 */
[----:B------:R-:W-:Y:S02]  /*aae0*/  ISETP.GT.U32.AND P4, PT, R216, R134, PT ;  /* 0x00000086d800720c */ /* 0x000fe40003f84070 */
[----:B------:R-:W-:Y:S01]  /*aaf0*/  FMNMX3 R109, R109, R12, R90, !PT ;  /* 0x0000000c6d6d7276 */ /* 0x000fe2000780005a */
[----:B------:R-:W-:Y:S01]  /*ab00*/  FMUL R110, R117, UR14 ;  /* 0x0000000e756e7c20 */ /* 0x000fe20008400000 */
[----:B------:R-:W-:Y:S02]  /*ab10*/  FSEL R107, R107, -INF , !P1 ;  /* 0xff8000006b6b7808 */ /* 0x000fe40004800000 */
[----:B------:R-:W-:-:S02]  /*ab20*/  ISETP.GT.U32.AND P1, PT, R221, R134, PT ;  /* 0x00000086dd00720c */ /* 0x000fc40003f24070 */
[----:B------:R-:W-:Y:S02]  /*ab30*/  ISETP.GT.U32.AND.EX P4, PT, R218, RZ, PT, P4 ;  /* 0x000000ffda00720c */ /* 0x000fe40003f84140 */
[----:B------:R-:W-:Y:S01]  /*ab40*/  FMNMX3 R109, R109, R91, R92, !PT ;  /* 0x0000005b6d6d7276 */ /* 0x000fe2000780005c */
[----:B------:R-:W-:Y:S01]  /*ab50*/  FMUL R116, R116, UR14 ;  /* 0x0000000e74747c20 */ /* 0x000fe20008400000 */
[----:B------:R-:W-:Y:S02]  /*ab60*/  ISETP.GT.U32.AND.EX P1, PT, R219, RZ, PT, P1 ;  /* 0x000000ffdb00720c */ /* 0x000fe40003f24110 */
[----:B------:R-:W-:Y:S02]  /*ab70*/  FSEL R110, R110, -INF , !P4 ;  /* 0xff8000006e6e7808 */ /* 0x000fe40006000000 */
[----:B------:R-:W-:Y:S02]  /*ab80*/  ISETP.GT.U32.AND P4, PT, R220, R134, PT ;  /* 0x00000086dc00720c */ /* 0x000fe40003f84070 */
[----:B------:R-:W-:Y:S01]  /*ab90*/  FMNMX3 R109, R109, R93, R94, !PT ;  /* 0x0000005d6d6d7276 */ /* 0x000fe2000780005e */
[----:B------:R-:W-:Y:S01]  /*aba0*/  FMUL R111, R119, UR14 ;  /* 0x0000000e776f7c20 */ /* 0x000fe20008400000 */
[----:B------:R-:W-:-:S02]  /*abb0*/  FSEL R136, R116, -INF , !P1 ;  /* 0xff80000074887808 */ /* 0x000fc40004800000 */
[----:B------:R-:W-:Y:S02]  /*abc0*/  ISETP.GT.U32.AND P1, PT, R223, R134, PT ;  /* 0x00000086df00720c */ /* 0x000fe40003f24070 */
[----:B------:R-:W-:Y:S02]  /*abd0*/  ISETP.GT.U32.AND.EX P4, PT, R222, RZ, PT, P4 ;  /* 0x000000ffde00720c */ /* 0x000fe40003f84140 */
[----:B------:R-:W-:Y:S01]  /*abe0*/  FMNMX3 R109, R109, R95, R96, !PT ;  /* 0x0000005f6d6d7276 */ /* 0x000fe20007800060 */
[----:B------:R-:W-:Y:S01]  /*abf0*/  FMUL R118, R118, UR14 ;  /* 0x0000000e76767c20 */ /* 0x000fe20008400000 */
[----:B------:R-:W-:Y:S02]  /*ac00*/  ISETP.GT.U32.AND.EX P1, PT, R225, RZ, PT, P1 ;  /* 0x000000ffe100720c */ /* 0x000fe40003f24110 */
[----:B------:R-:W-:Y:S02]  /*ac10*/  FSEL R111, R111, -INF , !P4 ;  /* 0xff8000006f6f7808 */ /* 0x000fe40006000000 */
[----:B------:R-:W-:-:S02]  /*ac20*/  FMNMX3 R109, R109, R97, R98, !PT ;  /* 0x000000616d6d7276 */ /* 0x000fc40007800062 */
[-C--:B------:R-:W-:Y:S01]  /*ac30*/  ISETP.GT.U32.AND P4, PT, R226, R134.reuse, PT ;  /* 0x00000086e200720c */ /* 0x080fe20003f84070 */
[----:B------:R-:W-:Y:S01]  /*ac40*/  FMUL R112, R121, UR14 ;  /* 0x0000000e79707c20 */ /* 0x000fe20008400000 */
[----:B------:R-:W-:Y:S02]  /*ac50*/  FSEL R119, R118, -INF , !P1 ;  /* 0xff80000076777808 */ /* 0x000fe40004800000 */
[----:B------:R-:W-:Y:S02]  /*ac60*/  FMNMX3 R109, R109, R99, R100, !PT ;  /* 0x000000636d6d7276 */ /* 0x000fe40007800064 */
[----:B------:R-:W-:Y:S02]  /*ac70*/  ISETP.GT.U32.AND P1, PT, R227, R134, PT ;  /* 0x00000086e300720c */ /* 0x000fe40003f24070 */
[----:B------:R-:W-:Y:S01]  /*ac80*/  ISETP.GT.U32.AND.EX P4, PT, R224, RZ, PT, P4 ;  /* 0x000000ffe000720c */ /* 0x000fe20003f84140 */
[----:B------:R-:W-:Y:S01]  /*ac90*/  FMUL R118, R120, UR14 ;  /* 0x0000000e78767c20 */ /* 0x000fe20008400000 */
[----:B------:R-:W-:-:S02]  /*aca0*/  FMNMX3 R109, R109, R101, R102, !PT ;  /* 0x000000656d6d7276 */ /* 0x000fc40007800066 */
[----:B------:R-:W-:Y:S02]  /*acb0*/  ISETP.GT.U32.AND.EX P1, PT, R229, RZ, PT, P1 ;  /* 0x000000ffe500720c */ /* 0x000fe40003f24110 */
[----:B------:R-:W-:Y:S02]  /*acc0*/  FSEL R112, R112, -INF , !P4 ;  /* 0xff80000070707808 */ /* 0x000fe40006000000 */
[-C--:B------:R-:W-:Y:S01]  /*acd0*/  ISETP.GT.U32.AND P4, PT, R228, R134.reuse, PT ;  /* 0x00000086e400720c */ /* 0x080fe20003f84070 */
[----:B------:R-:W-:Y:S01]  /*ace0*/  FMUL R113, R123, UR14 ;  /* 0x0000000e7b717c20 */ /* 0x000fe20008400000 */
[----:B------:R-:W-:Y:S02]  /*acf0*/  FMNMX3 R76, R109, R103, R104, !PT ;  /* 0x000000676d4c7276 */ /* 0x000fe40007800068 */
[----:B------:R-:W-:Y:S02]  /*ad00*/  FSEL R118, R118, -INF , !P1 ;  /* 0xff80000076767808 */ /* 0x000fe40004800000 */
[----:B------:R-:W-:-:S02]  /*ad10*/  ISETP.GT.U32.AND P1, PT, R232, R134, PT ;  /* 0x00000086e800720c */ /* 0x000fc40003f24070 */
[----:B------:R-:W-:Y:S01]  /*ad20*/  ISETP.GT.U32.AND.EX P4, PT, R230, RZ, PT, P4 ;  /* 0x000000ffe600720c */ /* 0x000fe20003f84140 */
[----:B------:R-:W-:Y:S01]  /*ad30*/  FMUL R117, R122, UR14 ;  /* 0x0000000e7a757c20 */ /* 0x000fe20008400000 */
[----:B------:R-:W-:Y:S02]  /*ad40*/  FMNMX3 R109, R76, R105, R107, !PT ;  /* 0x000000694c6d7276 */ /* 0x000fe4000780006b */
        /* <DEDUP_REMOVED lines=12> */
[----:B------:R-:W-:-:S02]  /*ae10*/  ISETP.GT.U32.AND P4, PT, R240, R134, PT ;  /* 0x00000086f000720c */ /* 0x000fc40003f84070 */
[----:B------:R-:W-:Y:S01]  /*ae20*/  FMNMX3 R109, R109, R111, R118, !PT ;  /* 0x0000006f6d6d7276 */ /* 0x000fe20007800076 */
[----:B------:R-:W-:Y:S01]  /*ae30*/  FMUL R122, R126, UR14 ;  /* 0x0000000e7e7a7c20 */ /* 0x000fe20008400000 */
[----:B------:R-:W-:Y:S02]  /*ae40*/  IADD3 R243, P0, PT, R0, 0x17e, RZ ;  /* 0x0000017e00f37810 */ /* 0x000fe40007f1e0ff */
[----:B------:R-:W-:Y:S02]  /*ae50*/  FSEL R116, R116, -INF , !P1 ;  /* 0xff80000074747808 */ /* 0x000fe40004800000 */
[-C--:B------:R-:W-:Y:S02]  /*ae60*/  ISETP.GT.U32.AND P3, PT, R241, R134.reuse, PT ;  /* 0x00000086f100720c */ /* 0x080fe40003f64070 */
[----:B------:R-:W-:Y:S02]  /*ae70*/  ISETP.GT.U32.AND P1, PT, R237, R134, PT ;  /* 0x00000086ed00720c */ /* 0x000fe40003f24070 */
[----:B------:R-:W-:-:S02]  /*ae80*/  ISETP.GT.U32.AND.EX P4, PT, R238, RZ, PT, P4 ;  /* 0x000000ffee00720c */ /* 0x000fc40003f84140 */
[----:B------:R-:W-:Y:S01]  /*ae90*/  FMNMX3 R109, R109, R112, R117, !PT ;  /* 0x000000706d6d7276 */ /* 0x000fe20007800075 */
[----:B------:R-:W-:Y:S01]  /*aea0*/  FMUL R121, R127, UR14 ;  /* 0x0000000e7f797c20 */ /* 0x000fe20008400000 */
[----:B------:R-:W-:Y:S01]  /*aeb0*/  IADD3 R245, P6, PT, R0, 0x17f, RZ ;  /* 0x0000017f00f57810 */ /* 0x000fe20007fde0ff */
[----:B------:R-:W-:Y:S01]  /*aec0*/  FMUL R120, R128, UR14 ;  /* 0x0000000e80787c20 */ /* 0x000fe20008400000 */
[----:B------:R-:W-:Y:S02]  /*aed0*/  ISETP.GT.U32.AND P2, PT, R243, R134, PT ;  /* 0x00000086f300720c */ /* 0x000fe40003f44070 */
[----:B------:R-:W-:Y:S02]  /*aee0*/  IADD3.X R243, PT, PT, RZ, R2, RZ, P0, !PT ;  /* 0x00000002fff37210 */ /* 0x000fe400007fe4ff */
[----:B------:R-:W-:Y:S02]  /*aef0*/  ISETP.GT.U32.AND.EX P3, PT, R246, RZ, PT, P3 ;  /* 0x000000fff600720c */ /* 0x000fe40003f64130 */
[----:B------:R-:W-:-:S02]  /*af00*/  ISETP.GT.U32.AND.EX P1, PT, R239, RZ, PT, P1 ;  /* 0x000000ffef00720c */ /* 0x000fc40003f24110 */
[----:B------:R-:W-:Y:S02]  /*af10*/  FSEL R122, R122, -INF , !P4 ;  /* 0xff8000007a7a7808 */ /* 0x000fe40006000000 */
[----:B------:R-:W-:Y:S01]  /*af20*/  FMNMX3 R123, R109, R113, R116, !PT ;  /* 0x000000716d7b7276 */ /* 0x000fe20007800074 */
[----:B------:R-:W-:Y:S01]  /*af30*/  FMUL R115, R129, UR14 ;  /* 0x0000000e81737c20 */ /* 0x000fe20008400000 */
[----:B------:R-:W-:Y:S01]  /*af40*/  ISETP.GT.U32.AND P0, PT, R245, R134, PT ;  /* 0x00000086f500720c */ /* 0x000fe20003f04070 */
[----:B------:R-:W-:Y:S02]  /*af50*/  IMAD.X R245, RZ, RZ, R2, P6 ;  /* 0x000000fffff57224 */ /* 0x000fe400030e0602 */
[----:B------:R-:W-:Y:S01]  /*af60*/  FMUL R109, R130, UR14 ;  /* 0x0000000e826d7c20 */ /* 0x000fe20008400000 */
[----:B------:R-:W-:Y:S02]  /*af70*/  ISETP.GT.U32.AND.EX P2, PT, R243, RZ, PT, P2 ;  /* 0x000000fff300720c */ /* 0x000fe40003f44120 */
[----:B------:R-:W-:-:S02]  /*af80*/  ISETP.GT.U32.AND.EX P5, PT, R242, RZ, PT, P5 ;  /* 0x000000fff200720c */ /* 0x000fc40003fa4150 */
[----:B------:R-:W-:Y:S02]  /*af90*/  FSEL R121, R121, -INF , !P1 ;  /* 0xff80000079797808 */ /* 0x000fe40004800000 */
[----:B------:R-:W-:Y:S02]  /*afa0*/  FSEL R120, R120, -INF , !P3 ;  /* 0xff80000078787808 */ /* 0x000fe40005800000 */
[----:B------:R-:W-:Y:S01]  /*afb0*/  FMNMX3 R123, R123, R114, R122, !PT ;  /* 0x000000727b7b7276 */ /* 0x000fe2000780007a */
[----:B------:R-:W-:Y:S01]  /*afc0*/  FMUL R106, R131, UR14 ;  /* 0x0000000e836a7c20 */ /* 0x000fe20008400000 */
[----:B------:R-:W-:Y:S02]  /*afd0*/  ISETP.GT.U32.AND.EX P0, PT, R245, RZ, PT, P0 ;  /* 0x000000fff500720c */ /* 0x000fe40003f04100 */
[----:B------:R-:W-:Y:S02]  /*afe0*/  FSEL R115, R115, -INF , !P5 ;  /* 0xff80000073737808 */ /* 0x000fe40006800000 */
[----:B------:R-:W-:-:S02]  /*aff0*/  FSEL R109, R109, -INF , !P2 ;  /* 0xff8000006d6d7808 */ /* 0x000fc40005000000 */
[----:B------:R-:W-:Y:S02]  /*b000*/  FMNMX3 R76, R123, R121, R120, !PT ;  /* 0x000000797b4c7276 */ /* 0x000fe40007800078 */
[----:B------:R-:W-:Y:S02]  /*b010*/  FSEL R106, R106, -INF , !P0 ;  /* 0xff8000006a6a7808 */ /* 0x000fe40004000000 */
[----:B------:R-:W-:-:S04]  /*b020*/  FMNMX3 R76, R76, R115, R109, !PT ;  /* 0x000000734c4c7276 */ /* 0x000fc8000780006d */
[----:B------:R-:W-:-:S05]  /*b030*/  FMNMX3 R76, R76, R106, R135, !PT ;  /* 0x0000006a4c4c7276 */ /* 0x000fca0007800087 */
[--C-:B------:R-:W-:Y:S01]  /*b040*/  FADD R129, R133, -R76.reuse ;  /* 0x8000004c85817221 */ /* 0x100fe20000000000 */
[--C-:B------:R-:W-:Y:S01]  /*b050*/  FADD R130, R3, -R76.reuse ;  /* 0x8000004c03827221 */ /* 0x100fe20000000000 */
[----:B------:R1:W5:Y:S04]  /*b060*/  LDL.LU R133, [R1+0x144] ;  /* 0x0001440001857983 */ /* 0x0003680000300800 */
[----:B------:R1:W5:Y:S04]  /*b070*/  LDL.LU R3, [R1+0x140] ;  /* 0x0001400001037983 */ /* 0x0003680000300800 */
[----:B------:R-:W2:Y:S01]  /*b080*/  LDL.64 R150, [R1+0xb8] ;  /* 0x0000b80001967983 */ /* 0x000ea20000100a00 */
[--C-:B------:R-:W-:Y:S01]  /*b090*/  FADD R131, R132, -R76.reuse ;  /* 0x8000004c84837221 */ /* 0x100fe20000000000 */
[--C-:B------:R-:W-:Y:S01]  /*b0a0*/  FADD R123, R137, -R76.reuse ;  /* 0x8000004c897b7221 */ /* 0x100fe20000000000 */
[----:B------:R-:W3:Y:S02]  /*b0b0*/  S2R R132, SR_TID.X ;  /* 0x0000000000847919 */ /* 0x000ee40000002100 */
[----:B------:R-:W-:Y:S01]  /*b0c0*/  FMUL R137, R131, 1.4426950216293334961 ;  /* 0x3fb8aa3b83897820 */ /* 0x000fe20000400000 */
[--C-:B------:R-:W-:Y:S01]  /*b0d0*/  FADD R17, R17, -R76.reuse ;  /* 0x8000004c11117221 */ /* 0x100fe20000000000 */
[--C-:B------:R-:W-:Y:S01]  /*b0e0*/  FADD R131, R13, -R76.reuse ;  /* 0x8000004c0d837221 */ /* 0x100fe20000000000 */
[--C-:B------:R-:W-:Y:S01]  /*b0f0*/  FADD R15, R15, -R76.reuse ;  /* 0x8000004c0f0f7221 */ /* 0x100fe20000000000 */
[----:B------:R4:W-:Y:S01]  /*b100*/  MUFU.EX2 R13, R137 ;  /* 0x00000089000d7308 */ /* 0x0009e20000000800 */
[--C-:B------:R-:W-:Y:S01]  /*b110*/  FADD R31, R31, -R76.reuse ;  /* 0x8000004c1f1f7221 */ /* 0x100fe20000000000 */
[--C-:B------:R-:W-:Y:S01]  /*b120*/  FADD R33, R33, -R76.reuse ;  /* 0x8000004c21217221 */ /* 0x100fe20000000000 */
[----:B------:R-:W-:Y:S01]  /*b130*/  FMUL R138, R15, 1.4426950216293334961 ;  /* 0x3fb8aa3b0f8a7820 */ /* 0x000fe20000400000 */
[----:B----4-:R-:W-:Y:S01]  /*b140*/  FMUL R137, R17, 1.4426950216293334961 ;  /* 0x3fb8aa3b11897820 */ /* 0x010fe20000400000 */
[--C-:B------:R-:W-:Y:S01]  /*b150*/  FADD R17, R18, -R76.reuse ;  /* 0x8000004c12117221 */ /* 0x100fe20000000000 */
[----:B------:R-:W-:-:S02]  /*b160*/  FADD R15, R16, -R76 ;  /* 0x8000004c100f7221 */ /* 0x000fc40000000000 */
[----:B------:R4:W-:Y:S01]  /*b170*/  MUFU.EX2 R18, R137 ;  /* 0x0000008900127308 */ /* 0x0009e20000000800 */
[--C-:B------:R-:W-:Y:S01]  /*b180*/  FADD R37, R37, -R76.reuse ;  /* 0x8000004c25257221 */ /* 0x100fe20000000000 */
[--C-:B------:R-:W-:Y:S01]  /*b190*/  FADD R39, R39, -R76.reuse ;  /* 0x8000004c27277221 */ /* 0x100fe20000000000 */
[--C-:B------:R-:W-:Y:S01]  /*b1a0*/  FADD R41, R41, -R76.reuse ;  /* 0x8000004c29297221 */ /* 0x100fe20000000000 */
[----:B------:R-:W-:Y:S01]  /*b1b0*/  FADD R124, R247, -R76 ;  /* 0x8000004cf77c7221 */ /* 0x000fe20000000000 */
[----:B----4-:R-:W-:-:S03]  /*b1c0*/  FMUL R137, R31, 1.4426950216293334961 ;  /* 0x3fb8aa3b1f897820 */ /* 0x010fc60000400000 */
[----:B------:R4:W-:Y:S01]  /*b1d0*/  MUFU.EX2 R16, R138 ;  /* 0x0000008a00107308 */ /* 0x0009e20000000800 */
[--C-:B------:R-:W-:Y:S01]  /*b1e0*/  FADD R31, R32, -R76.reuse ;  /* 0x8000004c201f7221 */ /* 0x100fe20000000000 */
[----:B------:R-:W-:Y:S01]  /*b1f0*/  FADD R43, R43, -R76 ;  /* 0x8000004c2b2b7221 */ /* 0x000fe20000000000 */
[----:B------:R-:W-:-:S05]  /*b200*/  FMUL R139, R41, 1.4426950216293334961 ;  /* 0x3fb8aa3b298b7820 */ /* 0x000fca0000400000 */
[----:B------:R0:W-:Y:S01]  /*b210*/  MUFU.EX2 R32, R137 ;  /* 0x0000008900207308 */ /* 0x0001e20000000800 */
[----:B----4-:R-:W-:Y:S01]  /*b220*/  FMUL R138, R33, 1.4426950216293334961 ;  /* 0x3fb8aa3b218a7820 */ /* 0x010fe20000400000 */
[--C-:B------:R-:W-:Y:S01]  /*b230*/  FADD R33, R34, -R76.reuse ;  /* 0x8000004c22217221 */ /* 0x100fe20000000000 */
[----:B------:R-:W-:Y:S01]  /*b240*/  FMUL R125, R124, 1.4426950216293334961 ;  /* 0x3fb8aa3b7c7d7820 */ /* 0x000fe20000400000 */
[--C-:B------:R-:W-:Y:S01]  /*b250*/  FADD R45, R45, -R76.reuse ;  /* 0x8000004c2d2d7221 */ /* 0x100fe20000000000 */
[--C-:B------:R-:W-:Y:S01]  /*b260*/  FADD R47, R47, -R76.reuse ;  /* 0x8000004c2f2f7221 */ /* 0x100fe20000000000 */
[----:B0-----:R-:W-:Y:S02]  /*b270*/  FMUL R137, R37, 1.4426950216293334961 ;  /* 0x3fb8aa3b25897820 */ /* 0x001fe40000400000 */
[----:B------:R0:W-:Y:S01]  /*b280*/  MUFU.EX2 R34, R138 ;  /* 0x0000008a00227308 */ /* 0x0001e20000000800 */
[--C-:B------:R-:W-:Y:S01]  /*b290*/  FADD R37, R38, -R76.reuse ;  /* 0x8000004c26257221 */ /* 0x100fe20000000000 */
[----:B------:R-:W-:Y:S01]  /*b2a0*/  FMUL R123, R123, 1.4426950216293334961 ;  /* 0x3fb8aa3b7b7b7820 */ /* 0x000fe20000400000 */
[--C-:B------:R-:W-:Y:S01]  /*b2b0*/  FADD R124, R248, -R76.reuse ;  /* 0x8000004cf87c7221 */ /* 0x100fe20000000000 */
[--C-:B------:R-:W-:Y:S01]  /*b2c0*/  FADD R41, R42, -R76.reuse ;  /* 0x8000004c2a297221 */ /* 0x100fe20000000000 */
[--C-:B------:R-:W-:Y:S01]  /*b2d0*/  FADD R53, R53, -R76.reuse ;  /* 0x8000004c35357221 */ /* 0x100fe20000000000 */
[----:B------:R-:W-:-:S02]  /*b2e0*/  FADD R55, R55, -R76 ;  /* 0x8000004c37377221 */ /* 0x000fc40000000000 */
[----:B------:R4:W-:Y:S01]  /*b2f0*/  MUFU.EX2 R38, R137 ;  /* 0x0000008900267308 */ /* 0x0009e20000000800 */
[----:B0-----:R-:W-:Y:S01]  /*b300*/  FMUL R138, R39, 1.4426950216293334961 ;  /* 0x3fb8aa3b278a7820 */ /* 0x001fe20000400000 */
[--C-:B------:R-:W-:Y:S01]  /*b310*/  FADD R39, R40, -R76.reuse ;  /* 0x8000004c28277221 */ /* 0x100fe20000000000 */
[--C-:B------:R-:W-:Y:S01]  /*b320*/  FADD R54, R54, -R76.reuse ;  /* 0x8000004c36367221 */ /* 0x100fe20000000000 */
[----:B------:R-:W-:Y:S01]  /*b330*/  FMUL R124, R124, 1.4426950216293334961 ;  /* 0x3fb8aa3b7c7c7820 */ /* 0x000fe20000400000 */
[--C-:B------:R-:W-:Y:S01]  /*b340*/  FADD R126, R250, -R76.reuse ;  /* 0x8000004cfa7e7221 */ /* 0x100fe20000000000 */
[----:B----4-:R-:W-:Y:S02]  /*b350*/  FMUL R137, R43, 1.4426950216293334961 ;  /* 0x3fb8aa3b2b897820 */ /* 0x010fe40000400000 */
[----:B------:R0:W-:Y:S01]  /*b360*/  MUFU.EX2 R40, R138 ;  /* 0x0000008a00287308 */ /* 0x0001e20000000800 */
[--C-:B------:R-:W-:Y:S01]  /*b370*/  FADD R43, R44, -R76.reuse ;  /* 0x8000004c2c2b7221 */ /* 0x100fe20000000000 */
[--C-:B------:R-:W-:Y:S01]  /*b380*/  FADD R51, R51, -R76.reuse ;  /* 0x8000004c33337221 */ /* 0x100fe20000000000 */
[----:B------:R-:W-:Y:S01]  /*b390*/  FMUL R55, R55, 1.4426950216293334961 ;  /* 0x3fb8aa3b37377820 */ /* 0x000fe20000400000 */
[----:B------:R-:W-:-:S04]  /*b3a0*/  FADD R56, R56, -R76 ;  /* 0x8000004c38387221 */ /* 0x000fc80000000000 */
[----:B------:R4:W-:Y:S01]  /*b3b0*/  MUFU.EX2 R42, R139 ;  /* 0x0000008b002a7308 */ /* 0x0009e20000000800 */
[----:B0-----:R-:W-:Y:S01]  /*b3c0*/  FMUL R138, R45, 1.4426950216293334961 ;  /* 0x3fb8aa3b2d8a7820 */ /* 0x001fe20000400000 */
[--C-:B------:R-:W-:Y:S01]  /*b3d0*/  FADD R45, R46, -R76.reuse ;  /* 0x8000004c2e2d7221 */ /* 0x100fe20000000000 */
[----:B------:R-:W-:Y:S01]  /*b3e0*/  FADD R61, R61, -R76 ;  /* 0x8000004c3d3d7221 */ /* 0x000fe20000000000 */
[----:B------:R-:W-:-:S04]  /*b3f0*/  FMUL R126, R126, 1.4426950216293334961 ;  /* 0x3fb8aa3b7e7e7820 */ /* 0x000fc80000400000 */
[----:B------:R0:W-:Y:S01]  /*b400*/  MUFU.EX2 R44, R137 ;  /* 0x00000089002c7308 */ /* 0x0001e20000000800 */
[----:B----4-:R-:W-:Y:S01]  /*b410*/  FMUL R139, R47, 1.4426950216293334961 ;  /* 0x3fb8aa3b2f8b7820 */ /* 0x010fe20000400000 */
[--C-:B------:R-:W-:Y:S01]  /*b420*/  FADD R47, R48, -R76.reuse ;  /* 0x8000004c302f7221 */ /* 0x100fe20000000000 */
[--C-:B------:R-:W-:Y:S01]  /*b430*/  FADD R127, R249, -R76.reuse ;  /* 0x8000004cf97f7221 */ /* 0x100fe20000000000 */
[----:B------:R-:W-:-:S04]  /*b440*/  FADD R57, R57, -R76 ;  /* 0x8000004c39397221 */ /* 0x000fc80000000000 */
[----:B------:R-:W-:Y:S01]  /*b450*/  MUFU.EX2 R123, R123 ;  /* 0x0000007b007b7308 */ /* 0x000fe20000000800 */
[----:B0-----:R-:W-:Y:S01]  /*b460*/  FMUL R137, R53, 1.4426950216293334961 ;  /* 0x3fb8aa3b35897820 */ /* 0x001fe20000400000 */
[----:B------:R-:W-:Y:S01]  /*b470*/  FMUL R53, R54, 1.4426950216293334961 ;  /* 0x3fb8aa3b36357820 */ /* 0x000fe20000400000 */
[----:B------:R-:W-:Y:S01]  /*b480*/  FADD R54, R62, -R76 ;  /* 0x8000004c3e367221 */ /* 0x000fe20000000000 */
[----:B------:R-:W-:-:S04]  /*b490*/  FMUL R56, R56, 1.4426950216293334961 ;  /* 0x3fb8aa3b38387820 */ /* 0x000fc80000400000 */
[----:B------:R-:W0:Y:S01]  /*b4a0*/  MUFU.EX2 R125, R125 ;  /* 0x0000007d007d7308 */ /* 0x000e220000000800 */
[----:B---3--:R-:W-:Y:S01]  /*b4b0*/  LOP3.LUT P6, RZ, R132, 0xff, RZ, 0xc0, !PT ;  /* 0x000000ff84ff7812 */ /* 0x008fe200078cc0ff */
[----:B------:R-:W-:Y:S01]  /*b4c0*/  FADD R63, R63, -R76 ;  /* 0x8000004c3f3f7221 */ /* 0x000fe20000000000 */
[----:B------:R-:W-:-:S05]  /*b4d0*/  FMUL R127, R127, 1.4426950216293334961 ;  /* 0x3fb8aa3b7f7f7820 */ /* 0x000fca0000400000 */
[----:B------:R3:W-:Y:S01]  /*b4e0*/  MUFU.EX2 R46, R138 ;  /* 0x0000008a002e7308 */ /* 0x0007e20000000800 */
[--C-:B------:R-:W-:Y:S01]  /*b4f0*/  FADD R128, R244, -R76.reuse ;  /* 0x8000004cf4807221 */ /* 0x100fe20000000000 */
[----:B------:R-:W-:Y:S01]  /*b500*/  FMUL R57, R57, 1.4426950216293334961 ;  /* 0x3fb8aa3b39397820 */ /* 0x000fe20000400000 */
[--C-:B------:R-:W-:Y:S01]  /*b510*/  FADD R65, R65, -R76.reuse ;  /* 0x8000004c41417221 */ /* 0x100fe20000000000 */
[----:B------:R-:W-:Y:S01]  /*b520*/  USHF.L.U32 UR17, UR17, 0x1f, URZ ;  /* 0x0000001f11117899 */ /* 0x000fe200080006ff */
[----:B------:R-:W-:Y:S01]  /*b530*/  FMUL R129, R129, 1.4426950216293334961 ;  /* 0x3fb8aa3b81817820 */ /* 0x000fe20000400000 */
[--C-:B------:R-:W-:Y:S01]  /*b540*/  FADD R4, R4, -R76.reuse ;  /* 0x8000004c04047221 */ /* 0x100fe20000000000 */
[----:B------:R-:W4:Y:S01]  /*b550*/  @!P6 SYNCS.CCTL.IV [UR5+0xa010] ;  /* 0x00a01000ff00e9b1 */ /* 0x000f220008000005 */
[----:B------:R-:W-:Y:S01]  /*b560*/  MUFU.EX2 R48, R139 ;  /* 0x0000008b00307308 */ /* 0x000fe20000000800 */
[----:B---3--:R-:W-:Y:S01]  /*b570*/  FMUL R138, R51, 1.4426950216293334961 ;  /* 0x3fb8aa3b338a7820 */ /* 0x008fe20000400000 */
[----:B------:R-:W-:-:S06]  /*b580*/  FADD R51, R52, -R76 ;  /* 0x8000004c34337221 */ /* 0x000fcc0000000000 */
[----:B------:R-:W3:Y:S01]  /*b590*/  MUFU.EX2 R124, R124 ;  /* 0x0000007c007c7308 */ /* 0x000ee20000000800 */
[----:B------:R-:W-:Y:S01]  /*b5a0*/  FMUL R128, R128, 1.4426950216293334961 ;  /* 0x3fb8aa3b80807820 */ /* 0x000fe20000400000 */
[----:B------:R-:W-:Y:S01]  /*b5b0*/  FMUL R130, R130, 1.4426950216293334961 ;  /* 0x3fb8aa3b82827820 */ /* 0x000fe20000400000 */
[----:B------:R-:W-:-:S05]  /*b5c0*/  NOP ;  /* 0x0000000000007918 */ /* 0x000fca0000000000 */
[----:B------:R0:W-:Y:S02]  /*b5d0*/  MUFU.EX2 R139, R55 ;  /* 0x00000037008b7308 */ /* 0x0001e40000000800 */
[----:B0-----:R-:W-:Y:S01]  /*b5e0*/  FMUL R55, R61, 1.4426950216293334961 ;  /* 0x3fb8aa3b3d377820 */ /* 0x001fe20000400000 */
[----:B------:R-:W-:Y:S01]  /*b5f0*/  FMUL R61, R54, 1.4426950216293334961 ;  /* 0x3fb8aa3b363d7820 */ /* 0x000fe20000400000 */
[----:B------:R-:W-:-:S04]  /*b600*/  FADD R54, R64, -R76 ;  /* 0x8000004c40367221 */ /* 0x000fc80000000000 */
[----:B------:R-:W-:Y:S08]  /*b610*/  MUFU.EX2 R52, R138 ;  /* 0x0000008a00347308 */ /* 0x000ff00000000800 */
[----:B------:R-:W0:Y:S08]  /*b620*/  MUFU.EX2 R126, R126 ;  /* 0x0000007e007e7308 */ /* 0x000e300000000800 */
[----:B------:R0:W-:Y:S02]  /*b630*/  MUFU.EX2 R138, R56 ;  /* 0x00000038008a7308 */ /* 0x0001e40000000800 */
[----:B0-----:R-:W-:Y:S01]  /*b640*/  FMUL R56, R63, 1.4426950216293334961 ;  /* 0x3fb8aa3b3f387820 */ /* 0x001fe20000400000 */
[----:B------:R-:W-:-:S05]  /*b650*/  FMUL R63, R54, 1.4426950216293334961 ;  /* 0x3fb8aa3b363f7820 */ /* 0x000fca0000400000 */
[----:B------:R0:W-:Y:S01]  /*b660*/  MUFU.EX2 R140, R57 ;  /* 0x00000039008c7308 */ /* 0x0001e20000000800 */
[----:B------:R-:W-:-:S04]  /*b670*/  FADD R54, R66, -R76 ;  /* 0x8000004c42367221 */ /* 0x000fc80000000000 */
[----:B------:R-:W-:-:S03]  /*b680*/  FMUL R54, R54, 1.4426950216293334961 ;  /* 0x3fb8aa3b36367820 */ /* 0x000fc60000400000 */
[----:B------:R-:W1:Y:S01]  /*b690*/  MUFU.EX2 R127, R127 ;  /* 0x0000007f007f7308 */ /* 0x000e620000000800 */
[----:B0-----:R-:W-:-:S07]  /*b6a0*/  FMUL R57, R65, 1.4426950216293334961 ;  /* 0x3fb8aa3b41397820 */ /* 0x001fce0000400000 */
[----:B------:R0:W-:Y:S08]  /*b6b0*/  MUFU.EX2 R64, R56 ;  /* 0x0000003800407308 */ /* 0x0001f00000000800 */
[----:B------:R-:W1:Y:S01]  /*b6c0*/  MUFU.EX2 R128, R128 ;  /* 0x0000008000807308 */ /* 0x000e620000000800 */
[----:B0-----:R-:W-:-:S04]  /*b6d0*/  MOV R56, UR17 ;  /* 0x0000001100387c02 */ /* 0x001fc80008000f00 */
[----:B----4-:R-:W0:Y:S03]  /*b6e0*/  SYNCS.PHASECHK.TRANS64.TRYWAIT P0, [UR16], R56 ;  /* 0x00000038ff0075a7 */ /* 0x010e260008001110 */
[----:B------:R4:W-:Y:S02]  /*b6f0*/  MUFU.EX2 R66, R57 ;  /* 0x0000003900427308 */ /* 0x0009e40000000800 */
[----:B----4-:R-:W-:-:S06]  /*b700*/  FADD R57, R123, R125 ;  /* 0x0000007d7b397221 */ /* 0x010fcc0000000000 */
[----:B------:R4:W-:Y:S01]  /*b710*/  MUFU.EX2 R65, R54 ;  /* 0x0000003600417308 */ /* 0x0009e20000000800 */
[----:B---3--:R-:W-:-:S07]  /*b720*/  FADD R57, R124, R57 ;  /* 0x000000397c397221 */ /* 0x008fce0000000000 */
[----:B------:R-:W3:Y:S01]  /*b730*/  MUFU.EX2 R129, R129 ;  /* 0x0000008100817308 */ /* 0x000ee20000000800 */
[----:B----4-:R-:W-:Y:S01]  /*b740*/  FMUL R54, R4, 1.4426950216293334961 ;  /* 0x3fb8aa3b04367820 */ /* 0x010fe20000400000 */
[--C-:B------:R-:W-:Y:S01]  /*b750*/  FADD R4, R77, -R76.reuse ;  /* 0x8000004c4d047221 */ /* 0x100fe20000000000 */
[----:B------:R-:W-:Y:S01]  /*b760*/  FMUL R131, R131, 1.4426950216293334961 ;  /* 0x3fb8aa3b83837820 */ /* 0x000fe20000400000 */
[----:B------:R-:W-:-:S04]  /*b770*/  FADD R14, R14, -R76 ;  /* 0x8000004c0e0e7221 */ /* 0x000fc80000000000 */
[----:B------:R-:W4:Y:S01]  /*b780*/  MUFU.EX2 R130, R130 ;  /* 0x0000008200827308 */ /* 0x000f220000000800 */
[----:B------:R-:W-:Y:S01]  /*b790*/  FADD R79, R79, -R76 ;  /* 0x8000004c4f4f7221 */ /* 0x000fe20000000000 */
[----:B------:R-:W-:-:S06]  /*b7a0*/  FMUL R14, R14, 1.4426950216293334961 ;  /* 0x3fb8aa3b0e0e7820 */ /* 0x000fcc0000400000 */
[----:B------:R0:W-:Y:S02]  /*b7b0*/  MUFU.EX2 R77, R54 ;  /* 0x00000036004d7308 */ /* 0x0001e40000000800 */
[----:B0-----:R-:W-:-:S06]  /*b7c0*/  FADD R54, R126, R57 ;  /* 0x000000397e367221 */ /* 0x001fcc0000000000 */
[----:B------:R0:W-:Y:S01]  /*b7d0*/  MUFU.EX2 R62, R55 ;  /* 0x00000037003e7308 */ /* 0x0001e20000000800 */
[----:B-1----:R-:W-:Y:S01]  /*b7e0*/  FADD R57, R127, R54 ;  /* 0x000000367f397221 */ /* 0x002fe20000000000 */
[----:B------:R-:W-:Y:S01]  /*b7f0*/  FMUL R148, R4, 1.4426950216293334961 ;  /* 0x3fb8aa3b04947820 */ /* 0x000fe20000400000 */
[----:B------:R-:W-:Y:S02]  /*b800*/  FADD R4, R80, -R76 ;  /* 0x8000004c50047221 */ /* 0x000fe40000000000 */
[----:B------:R-:W-:-:S03]  /*b810*/  FADD R54, R128, R57 ;  /* 0x0000003980367221 */ /* 0x000fc60000000000 */
[----:B------:R-:W1:Y:S01]  /*b820*/  MUFU.EX2 R131, R131 ;  /* 0x0000008300837308 */ /* 0x000e620000000800 */
[----:B0-----:R-:W-:Y:S01]  /*b830*/  FMUL R55, R79, 1.4426950216293334961 ;  /* 0x3fb8aa3b4f377820 */ /* 0x001fe20000400000 */
[----:B------:R-:W-:Y:S01]  /*b840*/  FMUL R15, R15, 1.4426950216293334961 ;  /* 0x3fb8aa3b0f0f7820 */ /* 0x000fe20000400000 */
[--C-:B------:R-:W-:Y:S01]  /*b850*/  FADD R67, R67, -R76.reuse ;  /* 0x8000004c43437221 */ /* 0x100fe20000000000 */
[--C-:B------:R-:W-:Y:S01]  /*b860*/  FADD R19, R19, -R76.reuse ;  /* 0x8000004c13137221 */ /* 0x100fe20000000000 */
[----:B------:R-:W-:-:S03]  /*b870*/  FADD R20, R20, -R76 ;  /* 0x8000004c14147221 */ /* 0x000fc60000000000 */
[----:B------:R-:W0:Y:S01]  /*b880*/  MUFU.EX2 R14, R14 ;  /* 0x0000000e000e7308 */ /* 0x000e220000000800 */
[--C-:B------:R-:W-:Y:S01]  /*b890*/  FADD R21, R21, -R76.reuse ;  /* 0x8000004c15157221 */ /* 0x100fe20000000000 */
[--C-:B------:R-:W-:Y:S01]  /*b8a0*/  FADD R22, R22, -R76.reuse ;  /* 0x8000004c16167221 */ /* 0x100fe20000000000 */
[--C-:B------:R-:W-:Y:S01]  /*b8b0*/  FADD R23, R23, -R76.reuse ;  /* 0x8000004c17177221 */ /* 0x100fe20000000000 */
[--C-:B------:R-:W-:Y:S01]  /*b8c0*/  FADD R24, R24, -R76.reuse ;  /* 0x8000004c18187221 */ /* 0x100fe20000000000 */
[----:B------:R-:W-:-:S03]  /*b8d0*/  FADD R25, R25, -R76 ;  /* 0x8000004c19197221 */ /* 0x000fc60000000000 */
[----:B------:R3:W-:Y:S01]  /*b8e0*/  MUFU.EX2 R80, R55 ;  /* 0x0000003700507308 */ /* 0x0007e20000000800 */
[--C-:B------:R-:W-:Y:S01]  /*b8f0*/  FADD R26, R26, -R76.reuse ;  /* 0x8000004c1a1a7221 */ /* 0x100fe20000000000 */
[--C-:B------:R-:W-:Y:S01]  /*b900*/  FADD R27, R27, -R76.reuse ;  /* 0x8000004c1b1b7221 */ /* 0x100fe20000000000 */
[--C-:B------:R-:W-:Y:S01]  /*b910*/  FADD R28, R28, -R76.reuse ;  /* 0x8000004c1c1c7221 */ /* 0x100fe20000000000 */
[--C-:B------:R-:W-:Y:S01]  /*b920*/  FADD R29, R29, -R76.reuse ;  /* 0x8000004c1d1d7221 */ /* 0x100fe20000000000 */
[--C-:B------:R-:W-:Y:S01]  /*b930*/  FADD R30, R30, -R76.reuse ;  /* 0x8000004c1e1e7221 */ /* 0x100fe20000000000 */
[--C-:B------:R-:W-:Y:S01]  /*b940*/  FADD R35, R35, -R76.reuse ;  /* 0x8000004c23237221 */ /* 0x100fe20000000000 */
[----:B------:R-:W-:Y:S01]  /*b950*/  FADD R36, R36, -R76 ;  /* 0x8000004c24247221 */ /* 0x000fe20000000000 */
[----:B---3--:R-:W-:Y:S01]  /*b960*/  FADD R55, R129, R54 ;  /* 0x0000003681377221 */ /* 0x008fe20000000000 */
[--C-:B------:R-:W-:Y:S01]  /*b970*/  FADD R49, R49, -R76.reuse ;  /* 0x8000004c31317221 */ /* 0x100fe20000000000 */
        /* <DEDUP_REMOVED lines=14> */
[----:B------:R-:W-:Y:S01]  /*ba60*/  FADD R82, R82, -R76 ;  /* 0x8000004c52527221 */ /* 0x000fe20000000000 */
[----:B----4-:R-:W-:Y:S01]  /*ba70*/  FADD R54, R130, R55 ;  /* 0x0000003782367221 */ /* 0x010fe20000000000 */
[----:B------:R-:W-:Y:S01]  /*ba80*/  FMUL R141, R67, 1.4426950216293334961 ;  /* 0x3fb8aa3b438d7820 */ /* 0x000fe20000400000 */
        /* <DEDUP_REMOVED lines=34> */
[----:B------:R-:W3:Y:S01]  /*bcb0*/  MUFU.EX2 R15, R15 ;  /* 0x0000000f000f7308 */ /* 0x000ee20000000800 */
[----:B------:R-:W-:Y:S01]  /*bcc0*/  FMUL R70, R70, 1.4426950216293334961 ;  /* 0x3fb8aa3b46467820 */ /* 0x000fe20000400000 */
[----:B------:R-:W-:Y:S01]  /*bcd0*/  FMUL R71, R71, 1.4426950216293334961 ;  /* 0x3fb8aa3b47477820 */ /* 0x000fe20000400000 */
[----:B------:R-:W-:Y:S01]  /*bce0*/  FMUL R72, R72, 1.4426950216293334961 ;  /* 0x3fb8aa3b48487820 */ /* 0x000fe20000400000 */
[----:B------:R-:W-:Y:S01]  /*bcf0*/  FMUL R73, R73, 1.4426950216293334961 ;  /* 0x3fb8aa3b49497820 */ /* 0x000fe20000400000 */
[----:B------:R-:W-:Y:S01]  /*bd00*/  FMUL R75, R75, 1.4426950216293334961 ;  /* 0x3fb8aa3b4b4b7820 */ /* 0x000fe20000400000 */
[----:B------:R-:W-:Y:S01]  /*bd10*/  FMUL R82, R82, 1.4426950216293334961 ;  /* 0x3fb8aa3b52527820 */ /* 0x000fe20000400000 */
[----:B------:R-:W-:Y:S01]  /*bd20*/  FADD R54, R13, R54 ;  /* 0x000000360d367221 */ /* 0x000fe20000000000 */
[----:B------:R-:W4:Y:S03]  /*bd30*/  MUFU.EX2 R17, R17 ;  /* 0x0000001100117308 */ /* 0x000f260000000800 */
[----:B-1----:R-:W-:Y:S01]  /*bd40*/  FADD R55, R131, R54 ;  /* 0x0000003683377221 */ /* 0x002fe20000000000 */
[----:B------:R-:W-:Y:S01]  /*bd50*/  FADD R69, R69, -R76 ;  /* 0x8000004c45457221 */ /* 0x000fe20000000000 */
[----:B------:R-:W-:-:S03]  /*bd60*/  FMUL R4, R4, 1.4426950216293334961 ;  /* 0x3fb8aa3b04047820 */ /* 0x000fc60000400000 */
[----:B------:R-:W1:Y:S01]  /*bd70*/  MUFU.EX2 R19, R19 ;  /* 0x0000001300137308 */ /* 0x000e620000000800 */
[----:B0-----:R-:W-:-:S07]  /*bd80*/  FADD R55, R14, R55 ;  /* 0x000000370e377221 */ /* 0x001fce0000000000 */
[----:B------:R-:W0:Y:S01]  /*bd90*/  MUFU.EX2 R20, R20 ;  /* 0x0000001400147308 */ /* 0x000e220000000800 */
[----:B------:R-:W-:-:S07]  /*bda0*/  FMUL R69, R69, 1.4426950216293334961 ;  /* 0x3fb8aa3b45457820 */ /* 0x000fce0000400000 */
[----:B------:R-:W0:Y:S08]  /*bdb0*/  MUFU.EX2 R21, R21 ;  /* 0x0000001500157308 */ /* 0x000e300000000800 */
        /* <DEDUP_REMOVED lines=41> */
[----:B------:R-:W0:Y:S01]  /*c050*/  MUFU.EX2 R83, R83 ;  /* 0x0000005300537308 */ /* 0x000e220000000800 */
[----:B------:R-:W-:-:S02]  /*c060*/  IMAD.U32 R68, RZ, RZ, UR64 ;  /* 0x00000040ff447e24 */ /* 0x000fc4000f8e00ff */
[----:B------:R-:W-:-:S05]  /*c070*/  FADD R84, R84, -R76 ;  /* 0x8000004c54547221 */ /* 0x000fca0000000000 */
[----:B------:R0:W1:Y:S02]  /*c080*/  MUFU.EX2 R79, R4 ;  /* 0x00000004004f7308 */ /* 0x0000640000000800 */
[----:B0-----:R-:W-:-:S06]  /*c090*/  FADD R4, R16, R55 ;  /* 0x0000003710047221 */ /* 0x001fcc0000000000 */
[----:B------:R2:W0:Y:S01]  /*c0a0*/  MUFU.EX2 R143, R69 ;  /* 0x00000045008f7308 */ /* 0x0004220000000800 */
[----:B---3--:R-:W-:Y:S01]  /*c0b0*/  FADD R55, R15, R4 ;  /* 0x000000040f377221 */ /* 0x008fe20000000000 */
[----:B--2---:R-:W-:Y:S01]  /*c0c0*/  IMAD.WIDE R68, R68, 0x2, R150 ;  /* 0x0000000244447825 */ /* 0x004fe200078e0296 */
[----:B-1--4-:R-:W-:Y:S06]  /*c0d0*/  @!P0 BRA `(.L_x_15) ;  /* 0x0000003800488947 */ /* 0x012fec0003800000 */
.L_x_24:
[----:B------:R-:W2:Y:S04]  /*c0e0*/  LDL.64 R158, [R1+0x78] ;  /* 0x00007800019e7983 */ /* 0x000ea80000100a00 */
[----:B------:R-:W3:Y:S04]  /*c0f0*/  LDL.64 R72, [R1+0x98] ;  /* 0x0000980001487983 */ /* 0x000ee80000100a00 */
[----:B------:R-:W4:Y:S04]  /*c100*/  LDL.64 R150, [R1+0x58] ;  /* 0x0000580001967983 */ /* 0x000f280000100a00 */
[----:B------:R-:W4:Y:S04]  /*c110*/  LDL.64 R156, [R1+0xb0] ;  /* 0x0000b000019c7983 */ /* 0x000f280000100a00 */
[----:B------:R-:W4:Y:S01]  /*c120*/  LDL.64 R154, [R1+0x90] ;  /* 0x00009000019a7983 */ /* 0x000f220000100a00 */
[----:B------:R-:W-:Y:S01]  /*c130*/  FADD R54, R18, R55 ;  /* 0x0000003712367221 */ /* 0x000fe20000000000 */
[----:B------:R-:W-:-:S02]  /*c140*/  IMAD.U32 R71, RZ, RZ, UR64 ;  /* 0x00000040ff477e24 */ /* 0x000fc4000f8e00ff */
[----:B------:R-:W4:Y:S01]  /*c150*/  LDL.64 R152, [R1+0x70] ;  /* 0x0000700001987983 */ /* 0x000f220000100a00 */
[----:B------:R-:W-:-:S03]  /*c160*/  FADD R70, R17, R54 ;  /* 0x0000003611467221 */ /* 0x000fc60000000000 */
[----:B------:R-:W4:Y:S01]  /*c170*/  LDL.64 R164, [R1+0xa8] ;  /* 0x0000a80001a47983 */ /* 0x000f220000100a00 */
[----:B------:R-:W-:-:S03]  /*c180*/  FADD R57, R19, R70 ;  /* 0x0000004613397221 */ /* 0x000fc60000000000 */
[----:B------:R-:W4:Y:S01]  /*c190*/  LDL.64 R162, [R1+0x88] ;  /* 0x0000880001a27983 */ /* 0x000f220000100a00 */
[----:B------:R-:W-:Y:S01]  /*c1a0*/  MOV R55, UR64 ;  /* 0x0000004000377c02 */ /* 0x000fe20008000f00 */
[--C-:B------:R-:W-:Y:S02]  /*c1b0*/  FADD R4, R85, -R76.reuse ;  /* 0x8000004c55047221 */ /* 0x100fe40000000000 */
[----:B------:R-:W4:Y:S01]  /*c1c0*/  LDG.E.U16 R68, desc[UR20][R68.64] ;  /* 0x0000001444447981 */ /* 0x000f22000c1e1500 */
[----:B------:R-:W-:Y:S01]  /*c1d0*/  FMUL R84, R84, 1.4426950216293334961 ;  /* 0x3fb8aa3b54547820 */ /* 0x000fe20000400000 */
[--C-:B------:R-:W-:Y:S01]  /*c1e0*/  FADD R5, R5, -R76.reuse ;  /* 0x8000004c05057221 */ /* 0x100fe20000000000 */
[----:B------:R-:W-:Y:S01]  /*c1f0*/  MOV R75, UR64 ;  /* 0x00000040004b7c02 */ /* 0x000fe20008000f00 */
[--C-:B------:R-:W-:Y:S01]  /*c200*/  FADD R88, R88, -R76.reuse ;  /* 0x8000004c58587221 */ /* 0x100fe20000000000 */
[--C-:B------:R-:W-:Y:S01]  /*c210*/  FADD R87, R87, -R76.reuse ;  /* 0x8000004c57577221 */ /* 0x100fe20000000000 */
[----:B------:R-:W4:Y:S01]  /*c220*/  LDL.64 R160, [R1+0x48] ;  /* 0x0000480001a07983 */ /* 0x000f220000100a00 */
[--C-:B------:R-:W-:Y:S01]  /*c230*/  FADD R6, R6, -R76.reuse ;  /* 0x8000004c06067221 */ /* 0x100fe20000000000 */
[----:B------:R-:W-:-:S02]  /*c240*/  FADD R7, R7, -R76 ;  /* 0x8000004c07077221 */ /* 0x000fc40000000000 */
[----:B------:R-:W4:Y:S01]  /*c250*/  LDL.64 R166, [R1+0x80] ;  /* 0x0000800001a67983 */ /* 0x000f220000100a00 */
[----:B--2---:R-:W-:-:S03]  /*c260*/  IMAD.WIDE R70, R71, 0x2, R158 ;  /* 0x0000000247467825 */ /* 0x004fc600078e029e */
[----:B------:R-:W2:Y:S01]  /*c270*/  LDL.64 R158, [R1+0x50] ;  /* 0x00005000019e7983 */ /* 0x000ea20000100a00 */
[----:B---3--:R-:W-:-:S04]  /*c280*/  IMAD.WIDE R54, R55, 0x2, R72 ;  /* 0x0000000237367825 */ /* 0x008fc800078e0248 */
[----:B------:R-:W-:Y:S01]  /*c290*/  FADD R72, R20, R57 ;  /* 0x0000003914487221 */ /* 0x000fe20000000000 */
[----:B------:R-:W-:Y:S01]  /*c2a0*/  MOV R73, UR64 ;  /* 0x0000004000497c02 */ /* 0x000fe20008000f00 */
[----:B------:R-:W-:Y:S01]  /*c2b0*/  FMUL R56, R4, 1.4426950216293334961 ;  /* 0x3fb8aa3b04387820 */ /* 0x000fe20000400000 */
[----:B------:R-:W3:Y:S01]  /*c2c0*/  LDG.E.U16 R70, desc[UR20][R70.64] ;  /* 0x0000001446467981 */ /* 0x000ee2000c1e1500 */
[----:B------:R-:W-:-:S03]  /*c2d0*/  FADD R57, R21, R72 ;  /* 0x0000004815397221 */ /* 0x000fc60000000000 */
[----:B------:R4:W3:Y:S01]  /*c2e0*/  LDG.E.U16 R69, desc[UR20][R54.64] ;  /* 0x0000001436457981 */ /* 0x0008e2000c1e1500 */
[----:B------:R-:W-:Y:S01]  /*c2f0*/  FADD R72, R22, R57 ;  /* 0x0000003916487221 */ /* 0x000fe20000000000 */
[----:B------:R-:W-:-:S03]  /*c300*/  FADD R4, R86, -R76 ;  /* 0x8000004c56047221 */ /* 0x000fc60000000000 */
[----:B------:R-:W-:Y:S01]  /*c310*/  FADD R57, R23, R72 ;  /* 0x0000004817397221 */ /* 0x000fe20000000000 */
[----:B------:R-:W-:Y:S01]  /*c320*/  IMAD.U32 R72, RZ, RZ, UR64 ;  /* 0x00000040ff487e24 */ /* 0x000fe2000f8e00ff */
[----:B------:R1:W-:Y:S01]  /*c330*/  MUFU.EX2 R86, R56 ;  /* 0x0000003800567308 */ /* 0x0003e20000000800 */
[----:B----4-:R-:W-:-:S05]  /*c340*/  IMAD.WIDE R54, R73, 0x2, R150 ;  /* 0x0000000249367825 */ /* 0x010fca00078e0296 */
[----:B------:R4:W3:Y:S01]  /*c350*/  LDG.E.U16 R71, desc[UR20][R54.64] ;  /* 0x0000001436477981 */ /* 0x0008e2000c1e1500 */
[----:B-1----:R-:W-:-:S04]  /*c360*/  FADD R56, R24, R57 ;  /* 0x0000003918387221 */ /* 0x002fc80000000000 */
[----:B------:R-:W-:Y:S01]  /*c370*/  FADD R57, R25, R56 ;  /* 0x0000003819397221 */ /* 0x000fe20000000000 */
[----:B----4-:R-:W-:Y:S02]  /*c380*/  IMAD.WIDE R54, R72, 0x2, R156 ;  /* 0x0000000248367825 */ /* 0x010fe400078e029c */
[----:B------:R-:W4:Y:S02]  /*c390*/  LDL.64 R156, [R1+0x68] ;  /* 0x00006800019c7983 */ /* 0x000f240000100a00 */
[----:B------:R-:W-:Y:S01]  /*c3a0*/  FADD R56, R26, R57 ;  /* 0x000000391a387221 */ /* 0x000fe20000000000 */
[----:B------:R-:W-:Y:S01]  /*c3b0*/  FMUL R4, R4, 1.4426950216293334961 ;  /* 0x3fb8aa3b04047820 */ /* 0x000fe20000400000 */
[----:B------:R1:W3:Y:S03]  /*c3c0*/  LDG.E.U16 R72, desc[UR20][R54.64] ;  /* 0x0000001436487981 */ /* 0x0002e6000c1e1500 */
[----:B------:R0:W-:Y:S01]  /*c3d0*/  MUFU.EX2 R150, R4 ;  /* 0x0000000400967308 */ /* 0x0001e20000000800 */
[----:B-1----:R-:W-:-:S04]  /*c3e0*/  IMAD.WIDE R54, R73, 0x2, R154 ;  /* 0x0000000249367825 */ /* 0x002fc800078e029a */
[----:B------:R-:W-:Y:S01]  /*c3f0*/  FADD R73, R27, R56 ;  /* 0x000000381b497221 */ /* 0x000fe20000000000 */
[----:B0-----:R-:W-:Y:S02]  /*c400*/  FADD R4, R89, -R76 ;  /* 0x8000004c59047221 */ /* 0x001fe40000000000 */
[----:B------:R0:W1:Y:S01]  /*c410*/  MUFU.EX2 R85, R84 ;  /* 0x0000005400557308 */ /* 0x0000620000000800 */
[----:B------:R-:W-:Y:S01]  /*c420*/  FADD R82, R28, R73 ;  /* 0x000000491c527221 */ /* 0x000fe20000000000 */
[----:B------:R-:W-:Y:S01]  /*c430*/  FMUL R4, R4, 1.4426950216293334961 ;  /* 0x3fb8aa3b04047820 */ /* 0x000fe20000400000 */
[----:B------:R-:W-:-:S04]  /*c440*/  IMAD.WIDE R56, R75, 0x2, R152 ;  /* 0x000000024b387825 */ /* 0x000fc800078e0298 */
[----:B------:R-:W-:Y:S01]  /*c450*/  FMUL R88, R88, 1.4426950216293334961 ;  /* 0x3fb8aa3b58587820 */ /* 0x000fe20000400000 */
[----:B------:R-:W-:Y:S01]  /*c460*/  FMUL R87, R87, 1.4426950216293334961 ;  /* 0x3fb8aa3b57577820 */ /* 0x000fe20000400000 */
[----:B------:R-:W3:Y:S01]  /*c470*/  LDG.E.U16 R73, desc[UR20][R54.64] ;  /* 0x0000001436497981 */ /* 0x000ee2000c1e1500 */
[----:B0-----:R-:W-:Y:S01]  /*c480*/  FMUL R84, R5, 1.4426950216293334961 ;  /* 0x3fb8aa3b05547820 */ /* 0x001fe20000400000 */
[----:B------:R-:W-:Y:S01]  /*c490*/  FADD R5, R29, R82 ;  /* 0x000000521d057221 */ /* 0x000fe20000000000 */
[----:B------:R-:W-:Y:S01]  /*c4a0*/  IMAD.U32 R82, RZ, RZ, UR64 ;  /* 0x00000040ff527e24 */ /* 0x000fe2000f8e00ff */
[----:B------:R-:W-:Y:S01]  /*c4b0*/  MUFU.EX2 R153, R4 ;  /* 0x0000000400997308 */ /* 0x000fe20000000800 */
[----:B------:R-:W-:Y:S02]  /*c4c0*/  IMAD.U32 R152, RZ, RZ, UR64 ;  /* 0x00000040ff987e24 */ /* 0x000fe4000f8e00ff */
[----:B------:R-:W-:Y:S01]  /*c4d0*/  FADD R155, R30, R5 ;  /* 0x000000051e9b7221 */ /* 0x000fe20000000000 */
[----:B------:R0:W3:Y:S04]  /*c4e0*/  LDG.E.U16 R75, desc[UR20][R56.64] ;  /* 0x00000014384b7981 */ /* 0x0000e8000c1e1500 */
[----:B------:R0:W-:Y:S08]  /*c4f0*/  MUFU.EX2 R89, R88 ;  /* 0x0000005800597308 */ /* 0x0001f00000000800 */
[----:B------:R1:W2:Y:S01]  /*c500*/  MUFU.EX2 R151, R87 ;  /* 0x0000005700977308 */ /* 0x0002a20000000800 */
[----:B0-----:R-:W-:Y:S01]  /*c510*/  MOV R88, UR64 ;  /* 0x0000004000587c02 */ /* 0x001fe20008000f00 */
[----:B------:R-:W-:Y:S01]  /*c520*/  FMUL R56, R7, 1.4426950216293334961 ;  /* 0x3fb8aa3b07387820 */ /* 0x000fe20000400000 */
[----:B-1----:R-:W-:Y:S01]  /*c530*/  FMUL R87, R6, 1.4426950216293334961 ;  /* 0x3fb8aa3b06577820 */ /* 0x002fe20000400000 */
[----:B------:R-:W-:-:S04]  /*c540*/  FADD R6, R32, R155 ;  /* 0x0000009b20067221 */ /* 0x000fc80000000000 */
[----:B------:R-:W-:Y:S01]  /*c550*/  FADD R57, R31, R6 ;  /* 0x000000061f397221 */ /* 0x000fe20000000000 */
[----:B------:R-:W-:Y:S02]  /*c560*/  IMAD.WIDE R6, R152, 0x2, R162 ;  /* 0x0000000298067825 */ /* 0x000fe400078e02a2 */
[----:B------:R-:W3:Y:S02]  /*c570*/  LDL.64 R162, [R1+0x40] ;  /* 0x0000400001a27983 */ /* 0x000ee40000100a00 */
[----:B--2---:R-:W-:Y:S02]  /*c580*/  IMAD.WIDE R4, R82, 0x2, R158 ;  /* 0x0000000252047825 */ /* 0x004fe400078e029e */
[----:B------:R-:W2:Y:S04]  /*c590*/  LDL.64 R158, [R1+0xa0] ;  /* 0x0000a000019e7983 */ /* 0x000ea80000100a00 */
[----:B------:R0:W3:Y:S02]  /*c5a0*/  LDG.E.U16 R82, desc[UR20][R4.64] ;  /* 0x0000001404527981 */ /* 0x0000e4000c1e1500 */
[----:B0-----:R-:W-:-:S02]  /*c5b0*/  IMAD.WIDE R4, R88, 0x2, R164 ;  /* 0x0000000258047825 */ /* 0x001fc400078e02a4 */
[----:B------:R-:W3:Y:S01]  /*c5c0*/  LDL.64 R164, [R1+0x60] ;  /* 0x0000600001a47983 */ /* 0x000ee20000100a00 */
[----:B------:R0:W1:Y:S02]  /*c5d0*/  MUFU.EX2 R54, R84 ;  /* 0x0000005400367308 */ /* 0x0000640000000800 */
[----:B0-----:R-:W-:-:S04]  /*c5e0*/  FADD R84, R34, R57 ;  /* 0x0000003922547221 */ /* 0x001fc80000000000 */
[----:B------:R-:W-:Y:S01]  /*c5f0*/  FADD R88, R33, R84 ;  /* 0x0000005421587221 */ /* 0x000fe20000000000 */
[----:B------:R-:W-:Y:S01]  /*c600*/  FADD R8, R8, -R76 ;  /* 0x8000004c08087221 */ /* 0x000fe20000000000 */
[----:B------:R4:W3:Y:S02]  /*c610*/  LDG.E.U16 R84, desc[UR20][R4.64] ;  /* 0x0000001404547981 */ /* 0x0008e4000c1e1500 */
[----:B------:R-:W-:Y:S01]  /*c620*/  FADD R155, R35, R88 ;  /* 0x00000058239b7221 */ /* 0x000fe20000000000 */
[----:B------:R-:W-:-:S03]  /*c630*/  MOV R88, UR64 ;  /* 0x0000004000587c02 */ /* 0x000fc60008000f00 */
[----:B------:R-:W-:Y:S01]  /*c640*/  FADD R155, R36, R155 ;  /* 0x0000009b249b7221 */ /* 0x000fe20000000000 */
[----:B------:R0:W1:Y:S01]  /*c650*/  MUFU.EX2 R55, R87 ;  /* 0x0000005700377308 */ /* 0x0000620000000800 */
[----:B----4-:R-:W-:-:S04]  /*c660*/  IMAD.WIDE R4, R88, 0x2, R156 ;  /* 0x0000000258047825 */ /* 0x010fc800078e029c */
[----:B------:R-:W-:Y:S01]  /*c670*/  FADD R88, R38, R155 ;  /* 0x0000009b26587221 */ /* 0x000fe20000000000 */
[----:B------:R-:W-:Y:S01]  /*c680*/  FMUL R8, R8, 1.4426950216293334961 ;  /* 0x3fb8aa3b08087820 */ /* 0x000fe20000400000 */
[----:B0-----:R0:W4:Y:S03]  /*c690*/  LDG.E.U16 R87, desc[UR20][R6.64] ;  /* 0x0000001406577981 */ /* 0x001126000c1e1500 */
[----:B------:R1:W-:Y:S01]  /*c6a0*/  MUFU.EX2 R57, R8 ;  /* 0x0000000800397308 */ /* 0x0003e20000000800 */
[----:B------:R-:W-:Y:S01]  /*c6b0*/  FADD R9, R9, -R76 ;  /* 0x8000004c09097221 */ /* 0x000fe20000000000 */
[----:B0-----:R-:W-:-:S03]  /*c6c0*/  FADD R7, R37, R88 ;  /* 0x0000005825077221 */ /* 0x001fc60000000000 */
[----:B------:R-:W-:Y:S01]  /*c6d0*/  FMUL R9, R9, 1.4426950216293334961 ;  /* 0x3fb8aa3b09097820 */ /* 0x000fe20000400000 */
[----:B------:R-:W-:Y:S01]  /*c6e0*/  IMAD.U32 R6, RZ, RZ, UR64 ;  /* 0x00000040ff067e24 */ /* 0x000fe2000f8e00ff */
[----:B------:R0:W4:Y:S01]  /*c6f0*/  LDG.E.U16 R88, desc[UR20][R4.64] ;  /* 0x0000001404587981 */ /* 0x000122000c1e1500 */
[----:B-1----:R-:W-:-:S04]  /*c700*/  FADD R8, R40, R7 ;  /* 0x0000000728087221 */ /* 0x002fc80000000000 */
[----:B------:R-:W-:Y:S01]  /*c710*/  FADD R155, R39, R8 ;  /* 0x00000008279b7221 */ /* 0x000fe20000000000 */
[----:B------:R1:W-:Y:S03]  /*c720*/  MUFU.EX2 R156, R9 ;  /* 0x00000009009c7308 */ /* 0x0003e60000000800 */
[----:B------:R-:W-:Y:S01]  /*c730*/  FADD R8, R42, R155 ;  /* 0x0000009b2a087221 */ /* 0x000fe20000000000 */
[----:B0-----:R-:W-:Y:S01]  /*c740*/  IMAD.WIDE R4, R152, 0x2, R160 ;  /* 0x0000000298047825 */ /* 0x001fe200078e02a0 */
[----:B------:R-:W-:-:S03]  /*c750*/  MOV R155, UR64 ;  /* 0x00000040009b7c02 */ /* 0x000fc60008000f00 */
[----:B------:R-:W-:Y:S01]  /*c760*/  FADD R10, R10, -R76 ;  /* 0x8000004c0a0a7221 */ /* 0x000fe20000000000 */
[----:B-1----:R-:W-:Y:S01]  /*c770*/  FADD R9, R41, R8 ;  /* 0x0000000829097221 */ /* 0x002fe20000000000 */
[----:B------:R0:W4:Y:S03]  /*c780*/  LDG.E.U16 R152, desc[UR20][R4.64] ;  /* 0x0000001404987981 */ /* 0x000126000c1e1500 */
[----:B------:R-:W-:Y:S01]  /*c790*/  FADD R8, R44, R9 ;  /* 0x000000092c087221 */ /* 0x000fe20000000000 */
[----:B------:R-:W-:Y:S01]  /*c7a0*/  FMUL R10, R10, 1.4426950216293334961 ;  /* 0x3fb8aa3b0a0a7820 */ /* 0x000fe20000400000 */
[----:B------:R-:W-:Y:S01]  /*c7b0*/  IMAD.U32 R160, RZ, RZ, UR64 ;  /* 0x00000040ffa07e24 */ /* 0x000fe2000f8e00ff */
[----:B------:R-:W-:Y:S01]  /*c7c0*/  MOV R9, UR64 ;  /* 0x0000004000097c02 */ /* 0x000fe20008000f00 */
[----:B0-----:R-:W-:Y:S01]  /*c7d0*/  IMAD.WIDE R4, R155, 0x2, R166 ;  /* 0x000000029b047825 */ /* 0x001fe200078e02a6 */
[----:B------:R0:W-:Y:S03]  /*c7e0*/  MUFU.EX2 R157, R10 ;  /* 0x0000000a009d7308 */ /* 0x0001e60000000800 */
[----:B------:R-:W-:-:S04]  /*c7f0*/  FADD R94, R94, -R76 ;  /* 0x8000004c5e5e7221 */ /* 0x000fc80000000000 */
[----:B------:R-:W-:Y:S01]  /*c800*/  FMUL R94, R94, 1.4426950216293334961 ;  /* 0x3fb8aa3b5e5e7820 */ /* 0x000fe20000400000 */
[----:B------:R-:W-:Y:S01]  /*c810*/  FADD R11, R11, -R76 ;  /* 0x8000004c0b0b7221 */ /* 0x000fe20000000000 */
[----:B--2---:R-:W-:-:S05]  /*c820*/  IMAD.WIDE R6, R6, 0x2, R158 ;  /* 0x0000000206067825 */ /* 0x004fca00078e029e */
[----:B------:R1:W2:Y:S02]  /*c830*/  LDG.E.U16 R154, desc[UR20][R6.64] ;  /* 0x00000014069a7981 */ /* 0x0002a4000c1e1500 */
[----:B-1----:R-:W-:Y:S01]  /*c840*/  FADD R6, R90, -R76 ;  /* 0x8000004c5a067221 */ /* 0x002fe20000000000 */
[----:B------:R-:W-:Y:S01]  /*c850*/  FADD R7, R43, R8 ;  /* 0x000000082b077221 */ /* 0x000fe20000000000 */
[----:B------:R3:W2:Y:S03]  /*c860*/  LDG.E.U16 R90, desc[UR20][R4.64] ;  /* 0x00000014045a7981 */ /* 0x0006a6000c1e1500 */
[----:B0-----:R-:W-:Y:S01]  /*c870*/  FADD R10, R46, R7 ;  /* 0x000000072e0a7221 */ /* 0x001fe20000000000 */
[----:B------:R-:W-:Y:S01]  /*c880*/  FADD R8, R91, -R76 ;  /* 0x8000004c5b087221 */ /* 0x000fe20000000000 */
[----:B---3--:R-:W-:-:S04]  /*c890*/  IMAD.WIDE R4, R160, 0x2, R164 ;  /* 0x00000002a0047825 */ /* 0x008fc800078e02a4 */
[----:B------:R-:W-:Y:S01]  /*c8a0*/  FMUL R160, R6, 1.4426950216293334961 ;  /* 0x3fb8aa3b06a07820 */ /* 0x000fe20000400000 */
[----:B------:R-:W-:Y:S01]  /*c8b0*/  IMAD.WIDE R6, R9, 0x2, R162 ;  /* 0x0000000209067825 */ /* 0x000fe200078e02a2 */
[----:B------:R0:W3:Y:S04]  /*c8c0*/  LDG.E.U16 R91, desc[UR20][R4.64] ;  /* 0x00000014045b7981 */ /* 0x0000e8000c1e1500 */
[----:B------:R1:W2:Y:S01]  /*c8d0*/  LDG.E.U16 R155, desc[UR20][R6.64] ;  /* 0x00000014069b7981 */ /* 0x0002a2000c1e1500 */
[----:B------:R-:W-:-:S04]  /*c8e0*/  FADD R9, R45, R10 ;  /* 0x0000000a2d097221 */ /* 0x000fc80000000000 */
[----:B------:R-:W-:-:S04]  /*c8f0*/  FADD R10, R48, R9 ;  /* 0x00000009300a7221 */ /* 0x000fc80000000000 */
[----:B------:R-:W-:-:S04]  /*c900*/  FADD R10, R47, R10 ;  /* 0x0000000a2f0a7221 */ /* 0x000fc80000000000 */
[----:B------:R-:W-:-:S04]  /*c910*/  FADD R9, R49, R10 ;  /* 0x0000000a31097221 */ /* 0x000fc80000000000 */
[----:B------:R-:W-:-:S04]  /*c920*/  FADD R9, R50, R9 ;  /* 0x0000000932097221 */ /* 0x000fc80000000000 */
[----:B0-----:R-:W-:-:S04]  /*c930*/  FADD R4, R52, R9 ;  /* 0x0000000934047221 */ /* 0x001fc80000000000 */
[----:B------:R-:W-:-:S04]  /*c940*/  FADD R4, R51, R4 ;  /* 0x0000000433047221 */ /* 0x000fc80000000000 */
[----:B-1----:R-:W-:-:S04]  /*c950*/  FADD R6, R137, R4 ;  /* 0x0000000489067221 */ /* 0x002fc80000000000 */
[----:B------:R-:W-:-:S04]  /*c960*/  FADD R6, R53, R6 ;  /* 0x0000000635067221 */ /* 0x000fc80000000000 */
[----:B------:R-:W-:Y:S01]  /*c970*/  FADD R7, R139, R6 ;  /* 0x000000068b077221 */ /* 0x000fe20000000000 */
[----:B------:R-:W-:-:S03]  /*c980*/  FMUL R8, R8, 1.4426950216293334961 ;  /* 0x3fb8aa3b08087820 */ /* 0x000fc60000400000 */
[----:B------:R-:W-:Y:S01]  /*c990*/  FADD R7, R138, R7 ;  /* 0x000000078a077221 */ /* 0x000fe20000000000 */
[----:B------:R0:W-:Y:S03]  /*c9a0*/  MUFU.EX2 R161, R8 ;  /* 0x0000000800a17308 */ /* 0x0001e60000000800 */
[----:B------:R-:W-:-:S04]  /*c9b0*/  FADD R7, R140, R7 ;  /* 0x000000078c077221 */ /* 0x000fc80000000000 */
[----:B0-----:R-:W-:Y:S01]  /*c9c0*/  FADD R8, R58, R7 ;  /* 0x000000073a087221 */ /* 0x001fe20000000000 */
[----:B------:R-:W-:-:S03]  /*c9d0*/  FADD R4, R95, -R76 ;  /* 0x8000004c5f047221 */ /* 0x000fc60000000000 */
[----:B------:R-:W-:Y:S01]  /*c9e0*/  FADD R7, R59, R8 ;  /* 0x000000083b077221 */ /* 0x000fe20000000000 */
[----:B------:R-:W-:-:S03]  /*c9f0*/  FMUL R5, R4, 1.4426950216293334961 ;  /* 0x3fb8aa3b04057820 */ /* 0x000fc60000400000 */
[----:B------:R-:W-:Y:S01]  /*ca00*/  FADD R7, R60, R7 ;  /* 0x000000073c077221 */ /* 0x000fe20000000000 */
[----:B------:R-:W-:-:S03]  /*ca10*/  FADD R4, R96, -R76 ;  /* 0x8000004c60047221 */ /* 0x000fc60000000000 */
[----:B------:R-:W-:Y:S01]  /*ca20*/  FADD R8, R62, R7 ;  /* 0x000000073e087221 */ /* 0x000fe20000000000 */
[----:B------:R-:W-:Y:S01]  /*ca30*/  FMUL R6, R4, 1.4426950216293334961 ;  /* 0x3fb8aa3b04067820 */ /* 0x000fe20000400000 */
[----:B------:R-:W-:Y:S02]  /*ca40*/  FADD R4, R97, -R76 ;  /* 0x8000004c61047221 */ /* 0x000fe40000000000 */
[----:B------:R-:W-:Y:S01]  /*ca50*/  FADD R7, R61, R8 ;  /* 0x000000083d077221 */ /* 0x000fe20000000000 */
[----:B------:R0:W-:Y:S03]  /*ca60*/  MUFU.EX2 R97, R6 ;  /* 0x0000000600617308 */ /* 0x0001e60000000800 */
[----:B0-----:R-:W-:-:S04]  /*ca70*/  FADD R6, R64, R7 ;  /* 0x0000000740067221 */ /* 0x001fc80000000000 */
[----:B------:R-:W-:-:S04]  /*ca80*/  FADD R7, R63, R6 ;  /* 0x000000063f077221 */ /* 0x000fc80000000000 */
[----:B------:R-:W-:Y:S01]  /*ca90*/  FADD R8, R66, R7 ;  /* 0x0000000742087221 */ /* 0x000fe20000000000 */
[----:B------:R-:W-:Y:S01]  /*caa0*/  FMUL R164, R4, 1.4426950216293334961 ;  /* 0x3fb8aa3b04a47820 */ /* 0x000fe20000400000 */
[----:B------:R-:W-:Y:S02]  /*cab0*/  FADD R4, R99, -R76 ;  /* 0x8000004c63047221 */ /* 0x000fe40000000000 */
[----:B------:R-:W-:Y:S01]  /*cac0*/  FADD R8, R65, R8 ;  /* 0x0000000841087221 */ /* 0x000fe20000000000 */
[----:B------:R0:W-:Y:S03]  /*cad0*/  MUFU.EX2 R96, R5 ;  /* 0x0000000500607308 */ /* 0x0001e60000000800 */
[----:B------:R-:W-:-:S04]  /*cae0*/  FADD R8, R141, R8 ;  /* 0x000000088d087221 */ /* 0x000fc80000000000 */
[----:B------:R-:W-:Y:S01]  /*caf0*/  FADD R8, R67, R8 ;  /* 0x0000000843087221 */ /* 0x000fe20000000000 */
[----:B0-----:R-:W-:Y:S01]  /*cb00*/  FMUL R5, R4, 1.4426950216293334961 ;  /* 0x3fb8aa3b04057820 */ /* 0x001fe20000400000 */
[----:B------:R-:W-:Y:S02]  /*cb10*/  FADD R4, R100, -R76 ;  /* 0x8000004c64047221 */ /* 0x000fe40000000000 */
[----:B------:R-:W-:Y:S02]  /*cb20*/  FADD R9, R143, R8 ;  /* 0x000000088f097221 */ /* 0x000fe40000000000 */
[----:B------:R-:W-:Y:S01]  /*cb30*/  FMUL R6, R4, 1.4426950216293334961 ;  /* 0x3fb8aa3b04067820 */ /* 0x000fe20000400000 */
[----:B------:R-:W-:-:S03]  /*cb40*/  FADD R4, R101, -R76 ;  /* 0x8000004c65047221 */ /* 0x000fc60000000000 */
[----:B------:R0:W-:Y:S02]  /*cb50*/  MUFU.EX2 R101, R6 ;  /* 0x0000000600657308 */ /* 0x0001e40000000800 */
[----:B0-----:R-:W-:-:S04]  /*cb60*/  FADD R6, R142, R9 ;  /* 0x000000098e067221 */ /* 0x001fc80000000000 */
[----:B------:R-:W-:-:S04]  /*cb70*/  FADD R9, R145, R6 ;  /* 0x0000000691097221 */ /* 0x000fc80000000000 */
[----:B------:R-:W-:Y:S01]  /*cb80*/  FADD R9, R144, R9 ;  /* 0x0000000990097221 */ /* 0x000fe20000000000 */
[----:B------:R-:W-:-:S03]  /*cb90*/  FMUL R7, R4, 1.4426950216293334961 ;  /* 0x3fb8aa3b04077820 */ /* 0x000fc60000400000 */
[----:B------:R-:W-:Y:S01]  /*cba0*/  FADD R9, R146, R9 ;  /* 0x0000000992097221 */ /* 0x000fe20000000000 */
[----:B------:R-:W-:Y:S01]  /*cbb0*/  FADD R4, R102, -R76 ;  /* 0x8000004c66047221 */ /* 0x000fe20000000000 */
[----:B------:R0:W-:Y:S02]  /*cbc0*/  MUFU.EX2 R100, R5 ;  /* 0x0000000500647308 */ /* 0x0001e40000000800 */
[----:B------:R-:W-:-:S04]  /*cbd0*/  FADD R6, R74, R9 ;  /* 0x000000094a067221 */ /* 0x000fc80000000000 */
[----:B------:R-:W-:Y:S01]  /*cbe0*/  FADD R6, R147, R6 ;  /* 0x0000000693067221 */ /* 0x000fe20000000000 */
[----:B0-----:R-:W-:Y:S01]  /*cbf0*/  FMUL R5, R4, 1.4426950216293334961 ;  /* 0x3fb8aa3b04057820 */ /* 0x001fe20000400000 */
[----:B------:R-:W-:-:S03]  /*cc00*/  FADD R4, R103, -R76 ;  /* 0x8000004c67047221 */ /* 0x000fc60000000000 */
[----:B------:R0:W-:Y:S01]  /*cc10*/  MUFU.EX2 R103, R5 ;  /* 0x0000000500677308 */ /* 0x0001e20000000800 */
[----:B------:R-:W-:Y:S01]  /*cc20*/  FMUL R165, R4, 1.4426950216293334961 ;  /* 0x3fb8aa3b04a57820 */ /* 0x000fe20000400000 */
[----:B------:R-:W-:Y:S01]  /*cc30*/  FADD R4, R105, -R76 ;  /* 0x8000004c69047221 */ /* 0x000fe20000000000 */
[----:B0-----:R-:W-:-:S03]  /*cc40*/  FADD R5, R77, R6 ;  /* 0x000000064d057221 */ /* 0x001fc60000000000 */
[----:B------:R-:W-:Y:S01]  /*cc50*/  FMUL R166, R4, 1.4426950216293334961 ;  /* 0x3fb8aa3b04a67820 */ /* 0x000fe20000400000 */
[----:B------:R-:W-:Y:S01]  /*cc60*/  FADD R5, R148, R5 ;  /* 0x0000000594057221 */ /* 0x000fe20000000000 */
[----:B------:R-:W-:Y:S01]  /*cc70*/  FADD R4, R108, -R76 ;  /* 0x8000004c6c047221 */ /* 0x000fe20000000000 */
[----:B------:R0:W-:Y:S02]  /*cc80*/  MUFU.EX2 R95, R94 ;  /* 0x0000005e005f7308 */ /* 0x0001e40000000800 */
[----:B------:R-:W-:Y:S01]  /*cc90*/  FADD R5, R78, R5 ;  /* 0x000000054e057221 */ /* 0x000fe20000000000 */
[----:B0-----:R-:W-:-:S03]  /*cca0*/  FMUL R94, R4, 1.4426950216293334961 ;  /* 0x3fb8aa3b045e7820 */ /* 0x001fc60000400000 */
[----:B------:R-:W-:-:S04]  /*ccb0*/  FADD R4, R80, R5 ;  /* 0x0000000550047221 */ /* 0x000fc80000000000 */
[----:B------:R-:W-:-:S04]  /*ccc0*/  FADD R6, R79, R4 ;  /* 0x000000044f067221 */ /* 0x000fc80000000000 */
[----:B------:R-:W-:-:S04]  /*ccd0*/  FADD R8, R81, R6 ;  /* 0x0000000651087221 */ /* 0x000fc80000000000 */
[----:B------:R-:W-:Y:S01]  /*cce0*/  FADD R10, R149, R8 ;  /* 0x00000008950a7221 */ /* 0x000fe20000000000 */
[----:B------:R-:W-:-:S03]  /*ccf0*/  F2FP.F16.F32.PACK_AB R8, R131, R13 ;  /* 0x0000000d8308723e */ /* 0x000fc600000000ff */
[----:B------:R-:W-:-:S04]  /*cd00*/  FADD R10, R83, R10 ;  /* 0x0000000a530a7221 */ /* 0x000fc80000000000 */
[----:B------:R-:W-:Y:S01]  /*cd10*/  FADD R13, R85, R10 ;  /* 0x0000000a550d7221 */ /* 0x000fe20000000000 */
[----:B------:R-:W-:-:S03]  /*cd20*/  F2FP.F16.F32.PACK_AB R9, R16, R14 ;  /* 0x0000000e1009723e */ /* 0x000fc600000000ff */
[----:B------:R-:W-:-:S04]  /*cd30*/  FADD R13, R86, R13 ;  /* 0x0000000d560d7221 */ /* 0x000fc80000000000 */
[----:B------:R-:W-:Y:S01]  /*cd40*/  FADD R16, R150, R13 ;  /* 0x0000000d96107221 */ /* 0x000fe20000000000 */
[----:B------:R-:W-:-:S03]  /*cd50*/  FMUL R11, R11, 1.4426950216293334961 ;  /* 0x3fb8aa3b0b0b7820 */ /* 0x000fc60000400000 */
[----:B------:R-:W-:Y:S01]  /*cd60*/  FADD R16, R151, R16 ;  /* 0x0000001097107221 */ /* 0x000fe20000000000 */
[----:B------:R-:W0:Y:S01]  /*cd70*/  MUFU.EX2 R56, R56 ;  /* 0x0000003800387308 */ /* 0x000e220000000800 */
[----:B------:R-:W-:Y:S02]  /*cd80*/  F2FP.F16.F32.PACK_AB R10, R18, R15 ;  /* 0x0000000f120a723e */ /* 0x000fe400000000ff */
[----:B------:R-:W-:-:S05]  /*cd90*/  FADD R18, R89, R16 ;  /* 0x0000001059127221 */ /* 0x000fca0000000000 */
[----:B------:R1:W0:Y:S01]  /*cda0*/  MUFU.EX2 R158, R11 ;  /* 0x0000000b009e7308 */ /* 0x0002220000000800 */
[----:B------:R-:W-:Y:S02]  /*cdb0*/  F2FP.F16.F32.PACK_AB R13, R23, R22 ;  /* 0x00000016170d723e */ /* 0x000fe400000000ff */
[----:B-1----:R-:W-:Y:S01]  /*cdc0*/  F2FP.F16.F32.PACK_AB R11, R19, R17 ;  /* 0x00000011130b723e */ /* 0x002fe200000000ff */
[----:B------:R-:W-:Y:S01]  /*cdd0*/  FADD R19, R153, R18 ;  /* 0x0000001299137221 */ /* 0x000fe20000000000 */
[----:B------:R-:W-:-:S03]  /*cde0*/  FADD R12, R12, -R76 ;  /* 0x8000004c0c0c7221 */ /* 0x000fc60000000000 */
[----:B------:R-:W-:Y:S01]  /*cdf0*/  FADD R22, R54, R19 ;  /* 0x0000001336167221 */ /* 0x000fe20000000000 */
[----:B------:R-:W-:-:S03]  /*ce00*/  FMUL R12, R12, 1.4426950216293334961 ;  /* 0x3fb8aa3b0c0c7820 */ /* 0x000fc60000400000 */
[----:B------:R-:W-:Y:S01]  /*ce10*/  FADD R23, R55, R22 ;  /* 0x0000001637177221 */ /* 0x000fe20000000000 */
[----:B------:R-:W-:-:S03]  /*ce20*/  F2FP.F16.F32.PACK_AB R14, R25, R24 ;  /* 0x00000018190e723e */ /* 0x000fc600000000ff */
[----:B0-----:R-:W-:Y:S01]  /*ce30*/  FADD R24, R56, R23 ;  /* 0x0000001738187221 */ /* 0x001fe20000000000 */
[----:B------:R-:W0:Y:S03]  /*ce40*/  MUFU.EX2 R159, R12 ;  /* 0x0000000c009f7308 */ /* 0x000e260000000800 */
[----:B------:R-:W-:Y:S01]  /*ce50*/  FADD R25, R57, R24 ;  /* 0x0000001839197221 */ /* 0x000fe20000000000 */
[--C-:B------:R-:W-:Y:S01]  /*ce60*/  FADD R92, R92, -R76.reuse ;  /* 0x8000004c5c5c7221 */ /* 0x100fe20000000000 */
[----:B------:R-:W-:Y:S02]  /*ce70*/  F2FP.F16.F32.PACK_AB R16, R29, R28 ;  /* 0x0000001c1d10723e */ /* 0x000fe400000000ff */
[----:B------:R-:W-:Y:S01]  /*ce80*/  FADD R28, R156, R25 ;  /* 0x000000199c1c7221 */ /* 0x000fe20000000000 */
[----:B------:R-:W1:Y:S01]  /*ce90*/  MUFU.EX2 R160, R160 ;  /* 0x000000a000a07308 */ /* 0x000e620000000800 */
[----:B------:R-:W-:Y:S01]  /*cea0*/  FMUL R92, R92, 1.4426950216293334961 ;  /* 0x3fb8aa3b5c5c7820 */ /* 0x000fe20000400000 */
[----:B------:R-:W-:Y:S01]  /*ceb0*/  FADD R93, R93, -R76 ;  /* 0x8000004c5d5d7221 */ /* 0x000fe20000000000 */
[----:B------:R-:W-:Y:S01]  /*cec0*/  FADD R29, R157, R28 ;  /* 0x0000001c9d1d7221 */ /* 0x000fe20000000000 */
[----:B------:R-:W-:-:S02]  /*ced0*/  F2FP.F16.F32.PACK_AB R17, R32, R30 ;  /* 0x0000001e2011723e */ /* 0x000fc400000000ff */
[----:B------:R-:W-:Y:S01]  /*cee0*/  FMUL R93, R93, 1.4426950216293334961 ;  /* 0x3fb8aa3b5d5d7820 */ /* 0x000fe20000400000 */
[----:B------:R-:W-:Y:S01]  /*cef0*/  FADD R30, R158, R29 ;  /* 0x0000001d9e1e7221 */ /* 0x000fe20000000000 */
[----:B------:R1:W4:Y:S01]  /*cf00*/  MUFU.EX2 R162, R92 ;  /* 0x0000005c00a27308 */ /* 0x0003220000000800 */
[----:B------:R-:W-:Y:S02]  /*cf10*/  F2FP.F16.F32.PACK_AB R18, R34, R31 ;  /* 0x0000001f2212723e */ /* 0x000fe400000000ff */
[----:B0-----:R-:W-:-:S05]  /*cf20*/  FADD R31, R159, R30 ;  /* 0x0000001e9f1f7221 */ /* 0x001fca0000000000 */
[----:B------:R-:W0:Y:S01]  /*cf30*/  MUFU.EX2 R163, R93 ;  /* 0x0000005d00a37308 */ /* 0x000e220000000800 */
[----:B-1----:R-:W-:Y:S01]  /*cf40*/  FADD R34, R160, R31 ;  /* 0x0000001fa0227221 */ /* 0x002fe20000000000 */
[----:B------:R-:W-:Y:S01]  /*cf50*/  FADD R12, R119, -R76 ;  /* 0x8000004c770c7221 */ /* 0x000fe20000000000 */
[----:B------:R-:W-:Y:S02]  /*cf60*/  F2FP.F16.F32.PACK_AB R19, R35, R33 ;  /* 0x000000212313723e */ /* 0x000fe400000000ff */
[----:B------:R-:W-:Y:S01]  /*cf70*/  FADD R35, R161, R34 ;  /* 0x00000022a1237221 */ /* 0x000fe20000000000 */
[----:B------:R-:W-:Y:S01]  /*cf80*/  FMUL R92, R12, 1.4426950216293334961 ;  /* 0x3fb8aa3b0c5c7820 */ /* 0x000fe20000400000 */
[----:B------:R-:W-:Y:S01]  /*cf90*/  F2FP.F16.F32.PACK_AB R12, R21, R20 ;  /* 0x00000014150c723e */ /* 0x000fe200000000ff */
[----:B------:R-:W-:Y:S01]  /*cfa0*/  FADD R98, R98, -R76 ;  /* 0x8000004c62627221 */ /* 0x000fe20000000000 */
[----:B------:R-:W-:Y:S01]  /*cfb0*/  F2FP.F16.F32.PACK_AB R20, R38, R36 ;  /* 0x000000242614723e */ /* 0x000fe200000000ff */
[----:B----4-:R-:W-:Y:S01]  /*cfc0*/  FADD R36, R162, R35 ;  /* 0x00000023a2247221 */ /* 0x010fe20000000000 */
[----:B------:R-:W1:Y:S01]  /*cfd0*/  MUFU.EX2 R164, R164 ;  /* 0x000000a400a47308 */ /* 0x000e620000000800 */
[----:B------:R-:W-:Y:S01]  /*cfe0*/  FMUL R98, R98, 1.4426950216293334961 ;  /* 0x3fb8aa3b62627820 */ /* 0x000fe20000400000 */
[----:B------:R-:W-:Y:S01]  /*cff0*/  F2FP.F16.F32.PACK_AB R22, R42, R39 ;  /* 0x000000272a16723e */ /* 0x000fe200000000ff */
[----:B0-----:R-:W-:-:S05]  /*d000*/  FADD R38, R163, R36 ;  /* 0x00000024a3267221 */ /* 0x001fca0000000000 */
[----:B------:R-:W0:Y:S01]  /*d010*/  MUFU.EX2 R99, R98 ;  /* 0x0000006200637308 */ /* 0x000e220000000800 */
[----:B------:R-:W-:Y:S01]  /*d020*/  FADD R39, R95, R38 ;  /* 0x000000265f277221 */ /* 0x000fe20000000000 */
[----:B------:R-:W-:-:S03]  /*d030*/  F2FP.F16.F32.PACK_AB R21, R40, R37 ;  /* 0x000000252815723e */ /* 0x000fc600000000ff */
[----:B------:R-:W-:Y:S01]  /*d040*/  FADD R40, R96, R39 ;  /* 0x0000002760287221 */ /* 0x000fe20000000000 */
[----:B------:R-:W-:-:S03]  /*d050*/  F2FP.F16.F32.PACK_AB R24, R46, R43 ;  /* 0x0000002b2e18723e */ /* 0x000fc600000000ff */
[----:B------:R-:W-:Y:S01]  /*d060*/  FADD R43, R97, R40 ;  /* 0x00000028612b7221 */ /* 0x000fe20000000000 */
[----:B------:R-:W4:Y:S01]  /*d070*/  MUFU.EX2 R102, R7 ;  /* 0x0000000700667308 */ /* 0x000f220000000800 */
[----:B------:R-:W-:Y:S02]  /*d080*/  F2FP.F16.F32.PACK_AB R23, R44, R41 ;  /* 0x000000292c17723e */ /* 0x000fe400000000ff */
[----:B-1----:R-:W-:Y:S01]  /*d090*/  FADD R44, R164, R43 ;  /* 0x0000002ba42c7221 */ /* 0x002fe20000000000 */
[--C-:B------:R-:W-:Y:S01]  /*d0a0*/  FADD R104, R104, -R76.reuse ;  /* 0x8000004c68687221 */ /* 0x100fe20000000000 */
[----:B------:R-:W-:Y:S01]  /*d0b0*/  F2FP.F16.F32.PACK_AB R25, R48, R45 ;  /* 0x0000002d3019723e */ /* 0x000fe200000000ff */
[----:B------:R-:W-:Y:S01]  /*d0c0*/  FADD R110, R110, -R76 ;  /* 0x8000004c6e6e7221 */ /* 0x000fe20000000000 */
[----:B0-----:R-:W-:Y:S01]  /*d0d0*/  FADD R45, R99, R44 ;  /* 0x0000002c632d7221 */ /* 0x001fe20000000000 */
[----:B------:R-:W0:Y:S01]  /*d0e0*/  MUFU.EX2 R165, R165 ;  /* 0x000000a500a57308 */ /* 0x000e220000000800 */
[----:B------:R-:W-:Y:S01]  /*d0f0*/  FMUL R104, R104, 1.4426950216293334961 ;  /* 0x3fb8aa3b68687820 */ /* 0x000fe20000400000 */
[----:B------:R-:W-:Y:S01]  /*d100*/  FMUL R110, R110, 1.4426950216293334961 ;  /* 0x3fb8aa3b6e6e7820 */ /* 0x000fe20000400000 */
[----:B------:R-:W-:Y:S01]  /*d110*/  FADD R46, R100, R45 ;  /* 0x0000002d642e7221 */ /* 0x000fe20000000000 */
[--C-:B------:R-:W-:Y:S01]  /*d120*/  FADD R111, R111, -R76.reuse ;  /* 0x8000004c6f6f7221 */ /* 0x100fe20000000000 */
[--C-:B------:R-:W-:Y:S01]  /*d130*/  FADD R112, R112, -R76.reuse ;  /* 0x8000004c70707221 */ /* 0x100fe20000000000 */
[--C-:B------:R-:W-:Y:S01]  /*d140*/  FADD R107, R107, -R76.reuse ;  /* 0x8000004c6b6b7221 */ /* 0x100fe20000000000 */
[----:B------:R-:W-:Y:S01]  /*d150*/  F2FP.F16.F32.PACK_AB R15, R27, R26 ;  /* 0x0000001a1b0f723e */ /* 0x000fe200000000ff */
        /* <DEDUP_REMOVED lines=9> */
[----:B------:R1:W0:Y:S01]  /*d1f0*/  MUFU.EX2 R105, R104 ;  /* 0x0000006800697308 */ /* 0x0002220000000800 */
[----:B------:R-:W-:Y:S01]  /*d200*/  F2FP.F16.F32.PACK_AB R26, R49, R47 ;  /* 0x0000002f311a723e */ /* 0x000fe200000000ff */
[--C-:B------:R-:W-:Y:S01]  /*d210*/  FADD R136, R136, -R76.reuse ;  /* 0x8000004c88887221 */ /* 0x100fe20000000000 */
[--C-:B------:R-:W-:Y:S01]  /*d220*/  FADD R116, R116, -R76.reuse ;  /* 0x8000004c74747221 */ /* 0x100fe20000000000 */
[----:B------:R-:W-:Y:S01]  /*d230*/  FADD R121, R121, -R76 ;  /* 0x8000004c79797221 */ /* 0x000fe20000000000 */
[----:B------:R-:W-:Y:S01]  /*d240*/  FADD R49, R101, R46 ;  /* 0x0000002e65317221 */ /* 0x000fe20000000000 */
[----:B------:R-:W-:Y:S01]  /*d250*/  FMUL R93, R111, 1.4426950216293334961 ;  /* 0x3fb8aa3b6f5d7820 */ /* 0x000fe20000400000 */
[----:B------:R-:W-:Y:S01]  /*d260*/  F2FP.F16.F32.PACK_AB R40, R148, R77 ;  /* 0x0000004d9428723e */ /* 0x000fe200000000ff */
[----:B------:R0:W-:Y:S01]  /*d270*/  MUFU.EX2 R119, R110 ;  /* 0x0000006e00777308 */ /* 0x0001e20000000800 */
[----:B------:R-:W-:Y:S01]  /*d280*/  F2FP.F16.F32.PACK_AB R41, R80, R78 ;  /* 0x0000004e5029723e */ /* 0x000fe200000000ff */
[----:B------:R-:W-:Y:S01]  /*d290*/  FMUL R107, R107, 1.4426950216293334961 ;  /* 0x3fb8aa3b6b6b7820 */ /* 0x000fe20000400000 */
[----:B------:R-:W-:Y:S01]  /*d2a0*/  F2FP.F16.F32.PACK_AB R42, R81, R79 ;  /* 0x0000004f512a723e */ /* 0x000fe200000000ff */
[----:B------:R-:W-:Y:S01]  /*d2b0*/  FMUL R98, R118, 1.4426950216293334961 ;  /* 0x3fb8aa3b76627820 */ /* 0x000fe20000400000 */
[----:B------:R-:W-:Y:S01]  /*d2c0*/  FMUL R113, R113, 1.4426950216293334961 ;  /* 0x3fb8aa3b71717820 */ /* 0x000fe20000400000 */
[----:B-1----:R-:W-:Y:S01]  /*d2d0*/  FMUL R104, R33, 1.4426950216293334961 ;  /* 0x3fb8aa3b21687820 */ /* 0x002fe20000400000 */
[----:B------:R-:W-:Y:S01]  /*d2e0*/  FMUL R111, R122, 1.4426950216293334961 ;  /* 0x3fb8aa3b7a6f7820 */ /* 0x000fe20000400000 */
[----:B------:R-:W-:Y:S01]  /*d2f0*/  FMUL R77, R120, 1.4426950216293334961 ;  /* 0x3fb8aa3b784d7820 */ /* 0x000fe20000400000 */
[----:B0-----:R-:W-:Y:S01]  /*d300*/  FMUL R110, R112, 1.4426950216293334961 ;  /* 0x3fb8aa3b706e7820 */ /* 0x001fe20000400000 */
[----:B------:R-:W-:Y:S01]  /*d310*/  FMUL R112, R117, 1.4426950216293334961 ;  /* 0x3fb8aa3b75707820 */ /* 0x000fe20000400000 */
[----:B------:R-:W-:Y:S01]  /*d320*/  FMUL R78, R115, 1.4426950216293334961 ;  /* 0x3fb8aa3b734e7820 */ /* 0x000fe20000400000 */
[----:B------:R-:W-:Y:S01]  /*d330*/  FMUL R79, R109, 1.4426950216293334961 ;  /* 0x3fb8aa3b6d4f7820 */ /* 0x000fe20000400000 */
[----:B------:R-:W-:Y:S01]  /*d340*/  FMUL R80, R106, 1.4426950216293334961 ;  /* 0x3fb8aa3b6a507820 */ /* 0x000fe20000400000 */
[----:B------:R-:W0:Y:S01]  /*d350*/  MUFU.EX2 R166, R166 ;  /* 0x000000a600a67308 */ /* 0x000e220000000800 */
[----:B------:R-:W-:Y:S01]  /*d360*/  F2FP.F16.F32.PACK_AB R27, R52, R50 ;  /* 0x00000032341b723e */ /* 0x000fe200000000ff */
[----:B------:R-:W-:Y:S01]  /*d370*/  FMUL R136, R136, 1.4426950216293334961 ;  /* 0x3fb8aa3b88887820 */ /* 0x000fe20000400000 */
[----:B------:R-:W-:Y:S01]  /*d380*/  FMUL R116, R116, 1.4426950216293334961 ;  /* 0x3fb8aa3b74747820 */ /* 0x000fe20000400000 */
[----:B------:R-:W-:Y:S01]  /*d390*/  FMUL R121, R121, 1.4426950216293334961 ;  /* 0x3fb8aa3b79797820 */ /* 0x000fe20000400000 */
[----:B----4-:R-:W-:Y:S01]  /*d3a0*/  FADD R50, R102, R49 ;  /* 0x0000003166327221 */ /* 0x010fe20000000000 */
[----:B------:R-:W-:-:S02]  /*d3b0*/  F2FP.F16.F32.PACK_AB R39, R147, R74 ;  /* 0x0000004a9327723e */ /* 0x000fc400000000ff */
[----:B------:R-:W1:Y:S01]  /*d3c0*/  MUFU.EX2 R108, R107 ;  /* 0x0000006b006c7308 */ /* 0x000e620000000800 */
[----:B------:R-:W-:Y:S01]  /*d3d0*/  FADD R52, R103, R50 ;  /* 0x0000003267347221 */ /* 0x000fe20000000000 */
[----:B------:R-:W-:-:S06]  /*d3e0*/  F2FP.F16.F32.PACK_AB R47, R55, R54 ;  /* 0x00000036372f723e */ /* 0x000fcc00000000ff */
[----:B------:R-:W4:Y:S01]  /*d3f0*/  MUFU.EX2 R94, R94 ;  /* 0x0000005e005e7308 */ /* 0x000f220000000800 */
[----:B------:R-:W-:Y:S01]  /*d400*/  FADD R54, R165, R52 ;  /* 0x00000034a5367221 */ /* 0x000fe20000000000 */
[----:B-----5:R-:W-:-:S06]  /*d410*/  LOP3.LUT R167, R133, 0x20, RZ, 0x3c, !PT ;  /* 0x0000002085a77812 */ /* 0x020fcc00078e3cff */
[----:B------:R-:W0:Y:S01]  /*d420*/  MUFU.EX2 R107, R136 ;  /* 0x00000088006b7308 */ /* 0x000e220000000800 */
[----:B------:R-:W-:-:S07]  /*d430*/  F2FP.F16.F32.PACK_AB R48, R57, R56 ;  /* 0x000000383930723e */ /* 0x000fce00000000ff */
[----:B------:R-:W-:Y:S08]  /*d440*/  MUFU.EX2 R92, R92 ;  /* 0x0000005c005c7308 */ /* 0x000ff00000000800 */
[----:B------:R-:W0:Y:S08]  /*d450*/  MUFU.EX2 R93, R93 ;  /* 0x0000005d005d7308 */ /* 0x000e300000000800 */
        /* <DEDUP_REMOVED lines=11> */
[----:B------:R-:W1:Y:S01]  /*d510*/  MUFU.EX2 R80, R80 ;  /* 0x0000005000507308 */ /* 0x000e620000000800 */
[----:B------:R-:W-:Y:S01]  /*d520*/  FADD R57, R105, R54 ;  /* 0x0000003669397221 */ /* 0x000fe20000000000 */
[----:B------:R-:W-:Y:S01]  /*d530*/  STS.U16 [R133+UR5+0x8000], R68 ;  /* 0x0080004485007988 */ /* 0x000fe20008000405 */
[----:B------:R-:W-:-:S03]  /*d540*/  LOP3.LUT R168, R133, 0x40, RZ, 0x3c, !PT ;  /* 0x0000004085a87812 */ /* 0x000fc600078e3cff */
[----:B------:R-:W-:Y:S01]  /*d550*/  STS.U16 [R133+UR5+0x8400], R69 ;  /* 0x0084004585007988 */ /* 0x000fe20008000405 */
[----:B------:R-:W-:-:S03]  /*d560*/  F2FP.F16.F32.PACK_AB R31, R59, R58 ;  /* 0x0000003a3b1f723e */ /* 0x000fc600000000ff */
[----:B------:R-:W-:Y:S01]  /*d570*/  STS.U16 [R133+UR5+0x8800], R70 ;  /* 0x0088004685007988 */ /* 0x000fe20008000405 */
[----:B0-----:R-:W-:-:S03]  /*d580*/  FADD R59, R166, R57 ;  /* 0x00000039a63b7221 */ /* 0x001fc60000000000 */
[----:B------:R-:W-:Y:S04]  /*d590*/  STS.U16 [R133+UR5+0x8c00], R71 ;  /* 0x008c004785007988 */ /* 0x000fe80008000405 */
[----:B------:R-:W-:Y:S04]  /*d5a0*/  STS.U16 [R167+UR5+0x8100], R72 ;  /* 0x00810048a7007988 */ /* 0x000fe80008000405 */
[----:B------:R-:W-:Y:S04]  /*d5b0*/  STS.U16 [R167+UR5+0x8500], R73 ;  /* 0x00850049a7007988 */ /* 0x000fe80008000405 */
[----:B------:R-:W-:Y:S01]  /*d5c0*/  STS.U16 [R167+UR5+0x8900], R75 ;  /* 0x0089004ba7007988 */ /* 0x000fe20008000405 */
[----:B------:R-:W-:-:S03]  /*d5d0*/  F2FP.F16.F32.PACK_AB R28, R137, R51 ;  /* 0x00000033891c723e */ /* 0x000fc600000000ff */
[----:B------:R0:W-:Y:S01]  /*d5e0*/  STS.U16 [R167+UR5+0x8d00], R82 ;  /* 0x008d0052a7007988 */ /* 0x0001e20008000405 */
[----:B------:R-:W-:Y:S01]  /*d5f0*/  F2FP.F16.F32.PACK_AB R29, R139, R53 ;  /* 0x000000358b1d723e */ /* 0x000fe200000000ff */
[----:B-1----:R-:W-:Y:S01]  /*d600*/  FADD R81, R108, R59 ;  /* 0x0000003b6c517221 */ /* 0x002fe20000000000 */
[----:B------:R-:W-:Y:S01]  /*d610*/  F2FP.F16.F32.PACK_AB R32, R62, R60 ;  /* 0x0000003c3e20723e */ /* 0x000fe200000000ff */
[----:B------:R1:W-:Y:S01]  /*d620*/  STS.U16 [R168+UR5+0x8200], R84 ;  /* 0x00820054a8007988 */ /* 0x0003e20008000405 */
[----:B------:R-:W-:Y:S02]  /*d630*/  F2FP.F16.F32.PACK_AB R33, R64, R61 ;  /* 0x0000003d4021723e */ /* 0x000fe400000000ff */
[----:B------:R-:W-:Y:S01]  /*d640*/  F2FP.F16.F32.PACK_AB R34, R66, R63 ;  /* 0x0000003f4222723e */ /* 0x000fe200000000ff */
[----:B------:R1:W-:Y:S01]  /*d650*/  STS.U16 [R168+UR5+0x8600], R87 ;  /* 0x00860057a8007988 */ /* 0x0003e20008000405 */
[----:B0-----:R-:W-:Y:S02]  /*d660*/  LOP3.LUT R167, R133, 0x60, RZ, 0x3c, !PT ;  /* 0x0000006085a77812 */ /* 0x001fe400078e3cff */
[----:B------:R-:W-:Y:S01]  /*d670*/  F2FP.F16.F32.PACK_AB R35, R141, R65 ;  /* 0x000000418d23723e */ /* 0x000fe200000000ff */
[----:B------:R1:W-:Y:S01]  /*d680*/  STS.U16 [R168+UR5+0x8a00], R88 ;  /* 0x008a0058a8007988 */ /* 0x0003e20008000405 */
[----:B------:R-:W-:-:S02]  /*d690*/  F2FP.F16.F32.PACK_AB R36, R143, R67 ;  /* 0x000000438f24723e */ /* 0x000fc400000000ff */
[----:B------:R-:W-:Y:S01]  /*d6a0*/  F2FP.F16.F32.PACK_AB R4, R125, R123 ;  /* 0x0000007b7d04723e */ /* 0x000fe200000000ff */
[----:B------:R1:W-:Y:S01]  /*d6b0*/  STS.U16 [R168+UR5+0x8e00], R152 ;  /* 0x008e0098a8007988 */ /* 0x0003e20008000405 */
        /* <DEDUP_REMOVED lines=20> */
[----:B----4-:R-:W-:Y:S02]  /*d800*/  F2FP.F16.F32.PACK_AB R59, R94, R108 ;  /* 0x0000006c5e3b723e */ /* 0x010fe400000000ff */
[----:B------:R-:W-:Y:S02]  /*d810*/  F2FP.F16.F32.PACK_AB R60, R119, R107 ;  /* 0x0000006b773c723e */ /* 0x000fe400000000ff */
[----:B------:R-:W-:-:S02]  /*d820*/  F2FP.F16.F32.PACK_AB R61, R93, R92 ;  /* 0x0000005c5d3d723e */ /* 0x000fc400000000ff */
[----:B------:R-:W-:Y:S02]  /*d830*/  F2FP.F16.F32.PACK_AB R62, R110, R98 ;  /* 0x000000626e3e723e */ /* 0x000fe400000000ff */
[----:B------:R-:W-:Y:S02]  /*d840*/  F2FP.F16.F32.PACK_AB R63, R113, R112 ;  /* 0x00000070713f723e */ /* 0x000fe400000000ff */
[----:B------:R-:W-:Y:S02]  /*d850*/  F2FP.F16.F32.PACK_AB R64, R104, R114 ;  /* 0x000000726840723e */ /* 0x000fe400000000ff */
[----:B------:R-:W-:Y:S02]  /*d860*/  F2FP.F16.F32.PACK_AB R65, R74, R111 ;  /* 0x0000006f4a41723e */ /* 0x000fe400000000ff */
[----:B------:R-:W-:Y:S02]  /*d870*/  F2FP.F16.F32.PACK_AB R66, R78, R77 ;  /* 0x0000004d4e42723e */ /* 0x000fe400000000ff */
[----:B------:R-:W-:Y:S01]  /*d880*/  F2FP.F16.F32.PACK_AB R67, R80, R79 ;  /* 0x0000004f5043723e */ /* 0x000fe200000000ff */
[----:B--2---:R1:W-:Y:S04]  /*d890*/  STS.U16 [R167+UR5+0x8300], R154 ;  /* 0x0083009aa7007988 */ /* 0x0043e80008000405 */
[----:B------:R1:W-:Y:S01]  /*d8a0*/  STS.U16 [R167+UR5+0x8700], R90 ;  /* 0x0087005aa7007988 */ /* 0x0003e20008000405 */
[----:B------:R0:W-:Y:S03]  /*d8b0*/  STTM.x64 tmem[UR15], R4 ;  /* 0x00000004000079ed */ /* 0x0001e6000834000f */
[----:B---3--:R1:W-:Y:S04]  /*d8c0*/  STS.U16 [R167+UR5+0x8b00], R91 ;  /* 0x008b005ba7007988 */ /* 0x0083e80008000405 */
[----:B------:R1:W-:Y:S01]  /*d8d0*/  STS.U16 [R167+UR5+0x8f00], R155 ;  /* 0x008f009ba7007988 */ /* 0x0003e20008000405 */
[----:B------:R-:W2:Y:S02]  /*d8e0*/  FENCE.VIEW.ASYNC.T ;  /* 0x00000000000073c6 */ /* 0x000ea40000000200 */
[----:B--2---:R-:W-:Y:S06]  /*d8f0*/  BAR.SYNC.DEFER_BLOCKING 0x0 ;  /* 0x0000000000007b1d */ /* 0x004fec0000010000 */
[----:B------:R-:W2:Y:S01]  /*d900*/  LDTM.x32 R4, tmem[UR9] ;  /* 0x00000009000479ee */ /* 0x000ea200082c0000 */
[----:B------:R-:W-:-:S04]  /*d910*/  FADD R94, R94, R81 ;  /* 0x000000515e5e7221 */ /* 0x000fc80000000000 */
[----:B------:R-:W-:Y:S01]  /*d920*/  FADD R94, R107, R94 ;  /* 0x0000005e6b5e7221 */ /* 0x000fe20000000000 */
[----:B------:R-:W-:-:S03]  /*d930*/  NOP ;  /* 0x0000000000007918 */ /* 0x000fc60000000000 */
[----:B------:R-:W-:-:S04]  /*d940*/  FADD R119, R119, R94 ;  /* 0x0000005e77777221 */ /* 0x000fc80000000000 */
[----:B------:R-:W-:-:S04]  /*d950*/  FADD R92, R92, R119 ;  /* 0x000000775c5c7221 */ /* 0x000fc80000000000 */
[----:B------:R-:W-:-:S04]  /*d960*/  FADD R93, R93, R92 ;  /* 0x0000005c5d5d7221 */ /* 0x000fc80000000000 */
[----:B------:R-:W-:-:S04]  /*d970*/  FADD R93, R98, R93 ;  /* 0x0000005d625d7221 */ /* 0x000fc80000000000 */
[----:B------:R-:W-:-:S04]  /*d980*/  FADD R93, R110, R93 ;  /* 0x0000005d6e5d7221 */ /* 0x000fc80000000000 */
[----:B------:R-:W-:-:S04]  /*d990*/  FADD R112, R112, R93 ;  /* 0x0000005d70707221 */ /* 0x000fc80000000000 */
[----:B------:R-:W-:Y:S01]  /*d9a0*/  FADD R113, R113, R112 ;  /* 0x0000007071717221 */ /* 0x000fe20000000000 */
[----:B0-----:R-:W-:-:S04]  /*d9b0*/  FADD R36, -R76, R135 ;  /* 0x000000874c247221 */ /* 0x001fc80000000100 */
[----:B------:R-:W-:-:S06]  /*d9c0*/  FMUL R36, R36, 1.4426950216293334961 ;  /* 0x3fb8aa3b24247820 */ /* 0x000fcc0000400000 */
[----:B------:R-:W2:Y:S02]  /*d9d0*/  MUFU.EX2 R36, R36 ;  /* 0x0000002400247308 */ /* 0x000ea40000000800 */
[C---:B--2---:R-:W-:Y:S01]  /*d9e0*/  FMUL R4, R36.reuse, R4 ;  /* 0x0000000424047220 */ /* 0x044fe20000400000 */
        /* <DEDUP_REMOVED lines=31> */
[----:B------:R1:W-:Y:S01]  /*dbe0*/  STTM.x32 tmem[UR9], R4 ;  /* 0x00000004000079ed */ /* 0x0003e200082c0009 */
[----:B------:R-:W0:Y:S02]  /*dbf0*/  FENCE.VIEW.ASYNC.T ;  /* 0x00000000000073c6 */ /* 0x000e240000000200 */
[----:B0-----:R-:W-:Y:S01]  /*dc00*/  BAR.SYNC.DEFER_BLOCKING 0x0 ;  /* 0x0000000000007b1d */ /* 0x001fe20000010000 */
[----:B------:R-:W-:-:S05]  /*dc10*/  FADD R113, R114, R113 ;  /* 0x0000007172717221 */ /* 0x000fca0000000000 */
[----:B------:R0:W-:Y:S06]  /*dc20*/  MEMBAR.ALL.CTA ;  /* 0x0000000000007992 */ /* 0x0001ec0000008000 */
[----:B0-----:R-:W0:Y:S01]  /*dc30*/  FENCE.VIEW.ASYNC.S ;  /* 0x00000000000073c6 */ /* 0x001e220000000000 */
[----:B------:R-:W-:-:S04]  /*dc40*/  FADD R104, R104, R113 ;  /* 0x0000007168687221 */ /* 0x000fc80000000000 */
[----:B------:R-:W-:-:S04]  /*dc50*/  FADD R111, R111, R104 ;  /* 0x000000686f6f7221 */ /* 0x000fc80000000000 */
[----:B------:R-:W-:-:S04]  /*dc60*/  FADD R74, R74, R111 ;  /* 0x0000006f4a4a7221 */ /* 0x000fc80000000000 */
[----:B------:R-:W-:-:S04]  /*dc70*/  FADD R77, R77, R74 ;  /* 0x0000004a4d4d7221 */ /* 0x000fc80000000000 */
[----:B------:R-:W-:Y:S01]  /*dc80*/  FADD R78, R78, R77 ;  /* 0x0000004d4e4e7221 */ /* 0x000fe20000000000 */
[----:B------:R-:W-:-:S03]  /*dc90*/  ULEA UR16, UR6, UR5, 0x3 ;  /* 0x0000000506107291 */ /* 0x000fc6000f8e18ff */
[----:B------:R-:W-:Y:S01]  /*dca0*/  FADD R79, R79, R78 ;  /* 0x0000004e4f4f7221 */ /* 0x000fe20000000000 */
[----:B------:R-:W-:-:S03]  /*dcb0*/  UIADD3 UR16, UPT, UPT, UR16, 0xa000, URZ ;  /* 0x0000a00010107890 */ /* 0x000fc6000fffe0ff */
[----:B------:R-:W-:Y:S01]  /*dcc0*/  FADD R79, R80, R79 ;  /* 0x0000004f504f7221 */ /* 0x000fe20000000000 */
[----:B------:R-:W-:Y:S01]  /*dcd0*/  UMOV UR17, UR62 ;  /* 0x0000003e00117c82 */ /* 0x000fe20008000000 */
[----:B0-----:R-:W-:Y:S06]  /*dce0*/  BAR.SYNC.DEFER_BLOCKING 0x0 ;  /* 0x0000000000007b1d */ /* 0x001fec0000010000 */
[----:B------:R-:W-:Y:S05]  /*dcf0*/  BRA.U UP2, `(.L_x_16) ;  /* 0x0000000102f47547 */ /* 0x000fea000b800000 */
[----:B------:R-:W-:Y:S02]  /*dd00*/  UIADD3 UR70, UPT, UPT, UR7, 0x148, URZ ;  /* 0x0000014807467890 */ /* 0x000fe4000fffe0ff */
[----:B------:R-:W-:Y:S02]  /*dd10*/  UIADD3 UR71, UPT, UPT, UR7, 0x150, URZ ;  /* 0x0000015007477890 */ /* 0x000fe4000fffe0ff */
[----:B------:R-:W-:Y:S02]  /*dd20*/  UIADD3 UR75, UPT, UPT, UR7, 0x158, URZ ;  /* 0x00000158074b7890 */ /* 0x000fe4000fffe0ff */
[----:B------:R-:W-:Y:S02]  /*dd30*/  UIADD3 UR74, UPT, UPT, UR7, 0x160, URZ ;  /* 0x00000160074a7890 */ /* 0x000fe4000fffe0ff */
[----:B------:R-:W-:Y:S02]  /*dd40*/  UIADD3 UR76, UPT, UPT, UR7, 0x168, URZ ;  /* 0x00000168074c7890 */ /* 0x000fe4000fffe0ff */
[----:B------:R-:W-:Y:S01]  /*dd50*/  UIADD3 UR77, UPT, UPT, UR7, 0x170, URZ ;  /* 0x00000170074d7890 */ /* 0x000fe2000fffe0ff */
[----:B------:R-:W-:Y:S01]  /*dd60*/  UMOV UR68, 0x0 ;  /* 0x0000000000447882 */ /* 0x000fe20000000000 */
[----:B------:R-:W-:Y:S01]  /*dd70*/  UMOV UR69, 0x8080010 ;  /* 0x0808001000457882 */ /* 0x000fe20000000000 */
[----:B------:R-:W-:-:S02]  /*dd80*/  UIADD3 UR65, UPT, UPT, UR7, 0x178, URZ ;  /* 0x0000017807417890 */ /* 0x000fc4000fffe0ff */
[----:B------:R0:W-:Y:S01]  /*dd90*/  UTCHMMA tmem[UR13], gdesc[UR24], tmem[UR7], tmem[UR68], idesc[UR69], UPT ;  /* 0x00ff44180d0079ea */ /* 0x0001e2000b800007 */
        /* <DEDUP_REMOVED lines=9> */
[----:B------:R-:W-:-:S02]  /*de30*/  UIADD3 UR66, UPT, UPT, UR7, 0x20, URZ ;  /* 0x0000002007427890 */ /* 0x000fc4000fffe0ff */
[----:B------:R3:W-:Y:S01]  /*de40*/  UTCHMMA tmem[UR71], gdesc[UR36], tmem[UR7], tmem[UR56], idesc[UR57], UPT ;  /* 0x00ff3824470079ea */ /* 0x0007e2000b800007 */
[----:B------:R-:W-:Y:S02]  /*de50*/  UIADD3 UR67, UPT, UPT, UR7, 0x180, URZ ;  /* 0x0000018007437890 */ /* 0x000fe4000fffe0ff */
[----:B------:R4:W-:Y:S01]  /*de60*/  UTCHMMA tmem[UR75], gdesc[UR38], tmem[UR7], tmem[UR72], idesc[UR73], UPT ;  /* 0x00ff48264b0079ea */ /* 0x0009e2000b800007 */
[----:B------:R-:W-:Y:S01]  /*de70*/  UMOV UR60, 0x0 ;  /* 0x00000000003c7882 */ /* 0x000fe20000000000 */
[----:B------:R-:W-:Y:S01]  /*de80*/  UMOV UR61, 0x8080010 ;  /* 0x08080010003d7882 */ /* 0x000fe20000000000 */
[----:B0-----:R-:W-:Y:S02]  /*de90*/  UIADD3 UR68, UPT, UPT, UR7, 0x20, URZ ;  /* 0x0000002007447890 */ /* 0x001fe4000fffe0ff */
[----:B------:R0:W-:Y:S01]  /*dea0*/  UTCHMMA tmem[UR74], gdesc[UR40], tmem[UR7], tmem[UR58], idesc[UR59], UPT ;  /* 0x00ff3a284a0079ea */ /* 0x0001e2000b800007 */
[----:B------:R-:W-:Y:S02]  /*deb0*/  UIADD3 UR69, UPT, UPT, UR7, 0x188, URZ ;  /* 0x0000018807457890 */ /* 0x000fe4000fffe0ff */
[----:B------:R5:W-:Y:S01]  /*dec0*/  UTCHMMA tmem[UR76], gdesc[UR42], tmem[UR7], tmem[UR60], idesc[UR61], UPT ;  /* 0x00ff3c2a4c0079ea */ /* 0x000be2000b800007 */
[----:B------:R-:W-:Y:S01]  /*ded0*/  UMOV UR62, 0x0 ;  /* 0x00000000003e7882 */ /* 0x000fe20000000000 */
[----:B------:R-:W-:Y:S01]  /*dee0*/  UMOV UR63, 0x8080010 ;  /* 0x08080010003f7882 */ /* 0x000fe20000000000 */
[----:B--2---:R-:W-:-:S02]  /*def0*/  UIADD3 UR70, UPT, UPT, UR7, 0x20, URZ ;  /* 0x0000002007467890 */ /* 0x004fc4000fffe0ff */
[----:B------:R2:W-:Y:S01]  /*df00*/  UTCHMMA tmem[UR77], gdesc[UR44], tmem[UR7], tmem[UR62], idesc[UR63], UPT ;  /* 0x00ff3e2c4d0079ea */ /* 0x0005e2000b800007 */
[----:B---3--:R-:W-:Y:S01]  /*df10*/  UIADD3 UR71, UPT, UPT, UR7, 0x190, URZ ;  /* 0x0000019007477890 */ /* 0x008fe2000fffe0ff */
[----:B------:R-:W-:Y:S01]  /*df20*/  UMOV UR50, 0x0 ;  /* 0x0000000000327882 */ /* 0x000fe20000000000 */
[----:B------:R-:W-:Y:S01]  /*df30*/  UMOV UR51, 0x8080010 ;  /* 0x0808001000337882 */ /* 0x000fe20000000000 */
[----:B----4-:R-:W-:Y:S02]  /*df40*/  UIADD3 UR72, UPT, UPT, UR7, 0x20, URZ ;  /* 0x0000002007487890 */ /* 0x010fe4000fffe0ff */
[----:B------:R3:W-:Y:S01]  /*df50*/  UTCHMMA tmem[UR65], gdesc[UR46], tmem[UR7], tmem[UR50], idesc[UR51], UPT ;  /* 0x00ff322e410079ea */ /* 0x0007e2000b800007 */
[----:B------:R-:W-:Y:S02]  /*df60*/  UIADD3 UR73, UPT, UPT, UR7, 0x198, URZ ;  /* 0x0000019807497890 */ /* 0x000fe4000fffe0ff */
[----:B0-----:R-:W-:Y:S02]  /*df70*/  UIADD3 UR74, UPT, UPT, UR7, 0x20, URZ ;  /* 0x00000020074a7890 */ /* 0x001fe4000fffe0ff */
[----:B------:R-:W-:-:S02]  /*df80*/  UIADD3 UR75, UPT, UPT, UR7, 0x1a0, URZ ;  /* 0x000001a0074b7890 */ /* 0x000fc4000fffe0ff */
[----:B-----5:R-:W-:Y:S02]  /*df90*/  UIADD3 UR76, UPT, UPT, UR7, 0x20, URZ ;  /* 0x00000020074c7890 */ /* 0x020fe4000fffe0ff */
[----:B--2---:R-:W-:Y:S02]  /*dfa0*/  UIADD3 UR77, UPT, UPT, UR7, 0x1a8, URZ ;  /* 0x000001a8074d7890 */ /* 0x004fe4000fffe0ff */
[----:B---3--:R-:W-:Y:S02]  /*dfb0*/  UIADD3 UR51, UPT, UPT, UR7, 0x20, URZ ;  /* 0x0000002007337890 */ /* 0x008fe4000fffe0ff */
[----:B------:R-:W-:Y:S01]  /*dfc0*/  UIADD3 UR50, UPT, UPT, UR7, 0x1b0, URZ ;  /* 0x000001b007327890 */ /* 0x000fe2000fffe0ff */
[----:B------:R-:W-:Y:S01]  /*dfd0*/  UMOV UR52, 0x0 ;  /* 0x0000000000347882 */ /* 0x000fe20000000000 */
[----:B------:R-:W-:Y:S01]  /*dfe0*/  UMOV UR53, 0x8080010 ;  /* 0x0808001000357882 */ /* 0x000fe20000000000 */
[----:B------:R-:W-:Y:S01]  /*dff0*/  UIADD3 UR65, UPT, UPT, UR7, 0x1b8, URZ ;  /* 0x000001b807417890 */ /* 0x000fe2000fffe0ff */
[----:B------:R-:W-:Y:S01]  /*e000*/  UTCHMMA tmem[UR67], gdesc[UR24], tmem[UR66], tmem[UR52], idesc[UR53], UPT ;  /* 0x00ff3418430079ea */ /* 0x000fe2000b800042 */
[----:B------:R0:W-:Y:S01]  /*e010*/  UTCHMMA tmem[UR69], gdesc[UR28], tmem[UR68], tmem[UR54], idesc[UR55], UPT ;  /* 0x00ff361c450079ea */ /* 0x0001e2000b800044 */
[----:B------:R2:W-:Y:S01]  /*e020*/  UTCHMMA tmem[UR71], gdesc[UR36], tmem[UR70], tmem[UR56], idesc[UR57], UPT ;  /* 0x00ff3824470079ea */ /* 0x0005e2000b800046 */
[----:B------:R2:W-:Y:S01]  /*e030*/  UTCHMMA tmem[UR73], gdesc[UR38], tmem[UR72], tmem[UR58], idesc[UR59], UPT ;  /* 0x00ff3a26490079ea */ /* 0x0005e2000b800048 */
[----:B------:R2:W-:Y:S01]  /*e040*/  UTCHMMA tmem[UR75], gdesc[UR40], tmem[UR74], tmem[UR60], idesc[UR61], UPT ;  /* 0x00ff3c284b0079ea */ /* 0x0005e2000b80004a */
[----:B------:R2:W-:Y:S01]  /*e050*/  UTCHMMA tmem[UR77], gdesc[UR42], tmem[UR76], tmem[UR62], idesc[UR63], UPT ;  /* 0x00ff3e2a4d0079ea */ /* 0x0005e2000b80004c */
[----:B------:R2:W-:Y:S02]  /*e060*/  UTCHMMA tmem[UR50], gdesc[UR44], tmem[UR51], tmem[UR52], idesc[UR53], UPT ;  /* 0x00ff342c320079ea */ /* 0x0005e4000b800033 */
[----:B------:R2:W-:Y:S01]  /*e070*/  UTCHMMA tmem[UR65], gdesc[UR46], tmem[UR66], tmem[UR54], idesc[UR55], UPT ;  /* 0x00ff362e410079ea */ /* 0x0005e2000b800042 */
[----:B0-----:R-:W-:Y:S01]  /*e080*/  UMOV UR68, UR16 ;  /* 0x0000001000447c82 */ /* 0x001fe20008000000 */
[----:B------:R-:W-:-:S02]  /*e090*/  UMOV UR69, URZ ;  /* 0x000000ff00457c82 */ /* 0x000fc40008000000 */
[----:B------:R-:W-:Y:S02]  /*e0a0*/  UMOV UR67, UR68 ;  /* 0x0000004400437c82 */ /* 0x000fe40008000000 */
[----:B------:R2:W-:Y:S01]  /*e0b0*/  UTCBAR [UR67], URZ ;  /* 0x000000ff430073e9 */ /* 0x0005e200080000ff */
[----:B------:R-:W-:Y:S02]  /*e0c0*/  NOP ;  /* 0x0000000000007918 */ /* 0x000fe40000000000 */
.L_x_16:
[----:B-1----:R-:W3:Y:S01]  /*e0d0*/  LDL.LU R4, [R1+0x30] ;  /* 0x0000300001047983 */ /* 0x002ee20000300800 */
[----:B------:R-:W-:Y:S01]  /*e0e0*/  IADD3 R0, P0, PT, R0, 0x80, RZ ;  /* 0x0000008000007810 */ /* 0x000fe20007f1e0ff */
[----:B------:R-:W-:Y:S01]  /*e0f0*/  UIADD3 UR6, UPT, UPT, UR6, 0x1, URZ ;  /* 0x0000000106067890 */ /* 0x000fe2000fffe0ff */
[----:B------:R-:W-:Y:S01]  /*e100*/  MOV R135, R76 ;  /* 0x0000004c00877202 */ /* 0x000fe20000000f00 */
[----:B------:R-:W-:Y:S02]  /*e110*/  UIADD3 UR64, UPT, UPT, UR23, UR64, URZ ;  /* 0x0000004017407290 */ /* 0x000fe4000fffe0ff */
[----:B------:R-:W-:Y:S01]  /*e120*/  IMAD.X R2, RZ, RZ, R2, P0 ;  /* 0x000000ffff027224 */ /* 0x000fe200000e0602 */
[----:B------:R-:W-:Y:S01]  /*e130*/  ISETP.GE.U32.AND P0, PT, R0, UR8, PT ;  /* 0x0000000800007c0c */ /* 0x000fe2000bf06070 */
[----:B------:R-:W-:Y:S02]  /*e140*/  UISETP.GT.AND UP3, UPT, UR6, 0x1, UPT ;  /* 0x000000010600788c */ /* 0x000fe4000bf64270 */
[----:B------:R-:W-:Y:S01]  /*e150*/  UIADD3 UR22, UPT, UPT, UR19, UR22, URZ ;  /* 0x0000001613167290 */ /* 0x000fe2000fffe0ff */
[----:B------:R-:W-:Y:S01]  /*e160*/  ISETP.GE.U32.AND.EX P0, PT, R2, RZ, PT, P0 ;  /* 0x000000ff0200720c */ /* 0x000fe20003f06100 */
[----:B--2---:R-:W-:-:S02]  /*e170*/  USEL UR62, URZ, 0x1, !UP3 ;  /* 0x00000001ff3e7887 */ /* 0x004fc4000d800000 */
[----:B------:R-:W-:Y:S02]  /*e180*/  USEL UR6, UR6, URZ, !UP3 ;  /* 0x000000ff06067287 */ /* 0x000fe4000d800000 */
[----:B------:R-:W-:Y:S01]  /*e190*/  ULOP3.LUT UR62, UR17, UR62, URZ, 0x3c, !UPT ;  /* 0x0000003e113e7292 */ /* 0x000fe2000f8e3cff */
[----:B---3--:R-:W-:-:S05]  /*e1a0*/  FFMA R4, R36, R4, R79 ;  /* 0x0000000424047223 */ /* 0x008fca000000004f */
[----:B------:R3:W-:Y:S02]  /*e1b0*/  STL [R1+0x30], R4 ;  /* 0x0000300401007387 */ /* 0x0007e40000100800 */
[----:B------:R-:W-:Y:S05]  /*e1c0*/  @!P0 BRA `(.L_x_17) ;  /* 0xffffff9000588947 */ /* 0x000fea000383ffff */
.L_x_12:
[----:B------:R-:W4:Y:S01]  /*e1d0*/  LDL.LU R39, [R1+0x30] ;  /* 0x0000300001277983 */ /* 0x000f220000300800 */
[----:B------:R-:W-:Y:S01]  /*e1e0*/  IMAD.MOV.U32 R3, RZ, RZ, 0x3dc6b27f ;  /* 0x3dc6b27fff037424 */ /* 0x000fe200078e00ff */
[----:B------:R-:W-:Y:S01]  /*e1f0*/  UISETP.GE.AND UP1, UPT, UR10, 0x1, UPT ;  /* 0x000000010a00788c */ /* 0x000fe2000bf26270 */
[----:B------:R-:W0:Y:S01]  /*e200*/  LDCU.64 UR12, c[0x0][0x3e0] ;  /* 0x00007c00ff0c77ac */ /* 0x000e220008000a00 */
[C---:B-1--4-:R-:W-:Y:S01]  /*e210*/  FMUL R0, R39.reuse, 8388608 ;  /* 0x4b00000027007820 */ /* 0x052fe20000400000 */
[C---:B------:R-:W-:Y:S02]  /*e220*/  FSETP.GEU.AND P3, PT, R39.reuse, 1.175494350822287508e-38, PT ;  /* 0x008000002700780b */ /* 0x040fe40003f6e000 */
[C---:B------:R-:W-:Y:S02]  /*e230*/  FSETP.GEU.AND P0, PT, |R39|.reuse, 1.175494350822287508e-38, PT ;  /* 0x008000002700780b */ /* 0x040fe40003f0e200 */
[----:B------:R-:W-:Y:S02]  /*e240*/  FSEL R42, R0, R39, !P3 ;  /* 0x00000027002a7208 */ /* 0x000fe40005800000 */
[----:B------:R-:W-:-:S03]  /*e250*/  FSETP.GT.AND P1, PT, |R39|, 8.50705917302346158658e+37, PT ;  /* 0x7e8000002700780b */ /* 0x000fc60003f24200 */
[----:B------:R-:W-:-:S05]  /*e260*/  VIADD R0, R42, 0xc0cafb0d ;  /* 0xc0cafb0d2a007836 */ /* 0x000fca0000000000 */
[----:B------:R-:W-:-:S04]  /*e270*/  LOP3.LUT R2, R0, 0xff800000, RZ, 0xc0, !PT ;  /* 0xff80000000027812 */ /* 0x000fc800078ec0ff */
[----:B------:R-:W-:-:S05]  /*e280*/  IADD3 R0, PT, PT, R42, -R2, RZ ;  /* 0x800000022a007210 */ /* 0x000fca0007ffe0ff */
[----:B------:R-:W-:-:S04]  /*e290*/  FADD R36, R0, -1 ;  /* 0xbf80000000247421 */ /* 0x000fc80000000000 */
[----:B------:R-:W-:-:S04]  /*e2a0*/  FFMA.FTZ R3, R36, R3, -0.16845393180847167969 ;  /* 0xbe2c7f3024037423 */ /* 0x000fc80000010003 */
[----:B------:R-:W-:-:S04]  /*e2b0*/  FFMA.FTZ R3, R36, R3, 0.1716887056827545166 ;  /* 0x3e2fcf2a24037423 */ /* 0x000fc80000010003 */
[----:B------:R-:W-:-:S04]  /*e2c0*/  FFMA.FTZ R3, R36, R3, -0.17900948226451873779 ;  /* 0xbe374e4324037423 */ /* 0x000fc80000010003 */
[----:B------:R-:W-:-:S04]  /*e2d0*/  FFMA.FTZ R3, R36, R3, 0.20512372255325317383 ;  /* 0x3e520bf424037423 */ /* 0x000fc80000010003 */
[----:B------:R-:W-:Y:S01]  /*e2e0*/  FFMA.FTZ R3, R36, R3, -0.24046532809734344482 ;  /* 0xbe763c8b24037423 */ /* 0x000fe20000010003 */
[----:B0-----:R-:W-:Y:S06]  /*e2f0*/  BRA.U !UP1, `(.L_x_18) ;  /* 0x0000000109107547 */ /* 0x001fec000b800000 */
[----:B------:R-:W-:-:S06]  /*e300*/  USHF.L.U32 UR17, UR17, 0x1f, URZ ;  /* 0x0000001f11117899 */ /* 0x000fcc00080006ff */
[----:B------:R-:W-:-:S04]  /*e310*/  MOV R0, UR17 ;  /* 0x0000001100007c02 */ /* 0x000fc80008000f00 */
[----:B------:R-:W0:Y:S02]  /*e320*/  SYNCS.PHASECHK.TRANS64.TRYWAIT P2, [UR16], R0 ;  /* 0x00000000ff0075a7 */ /* 0x000e240008041110 */
[----:B0-----:R-:W-:Y:S05]  /*e330*/  @!P2 BRA `(.L_x_19) ;  /* 0x0000001400bca947 */ /* 0x001fea0003800000 */
.L_x_18:
[----:B------:R-:W-:Y:S01]  /*e340*/  BAR.SYNC.DEFER_BLOCKING 0x0 ;  /* 0x0000000000007b1d */ /* 0x000fe20000010000 */
[----:B------:R-:W-:Y:S01]  /*e350*/  LOP3.LUT P6, RZ, R132, 0xff, RZ, 0xc0, !PT ;  /* 0x000000ff84ff7812 */ /* 0x000fe200078cc0ff */
[----:B------:R-:W-:Y:S01]  /*e360*/  FFMA.FTZ R3, R36, R3, 0.28857114911079406738 ;  /* 0x3e93bf9924037423 */ /* 0x000fe20000010003 */
[----:B------:R-:W-:Y:S01]  /*e370*/  @P1 FMUL R39, R39, 0.25 ;  /* 0x3e80000027271820 */ /* 0x000fe20000400000 */
[----:B------:R-:W-:Y:S01]  /*e380*/  ISETP.GE.U32.AND P2, PT, R42, 0x7f800000, PT ;  /* 0x7f8000002a00780c */ /* 0x000fe20003f46070 */
[----:B------:R-:W-:Y:S01]  /*e390*/  UIMAD UR8, UR4, UR12, URZ ;  /* 0x0000000c040872a4 */ /* 0x000fe2000f8e02ff */
[C---:B------:R-:W-:Y:S02]  /*e3a0*/  FFMA.FTZ R3, R36.reuse, R3, -0.36067417263984680176 ;  /* 0xbeb8aa4924037423 */ /* 0x040fe40000010003 */
[----:B------:R-:W0:Y:S01]  /*e3b0*/  LDC.64 R40, c[0x0][0x398] ;  /* 0x0000e600ff287b82 */ /* 0x000e220000000a00 */
[----:B------:R-:W-:Y:S01]  /*e3c0*/  @!P0 FMUL R39, R39, 16777216 ;  /* 0x4b80000027278820 */ /* 0x000fe20000400000 */
[----:B------:R-:W-:Y:S01]  /*e3d0*/  FSEL R0, RZ, -23, P3 ;  /* 0xc1b80000ff007808 */ /* 0x000fe20001800000 */
[----:B------:R-:W-:Y:S01]  /*e3e0*/  FFMA.FTZ R3, R36, R3, 0.48089820146560668945 ;  /* 0x3ef6384a24037423 */ /* 0x000fe20000010003 */
[----:B------:R-:W-:Y:S01]  /*e3f0*/  IMAD R38, R134, UR13, RZ ;  /* 0x0000000d86267c24 */ /* 0x000fe2000f8e02ff */
[----:B------:R-:W-:Y:S01]  /*e400*/  USHF.L.U32 UR6, UR8, 0x1, URZ ;  /* 0x0000000108067899 */ /* 0x000fe200080006ff */
[----:B------:R-:W-:Y:S01]  /*e410*/  FSETP.NEU.AND P3, PT, R42, RZ, PT ;  /* 0x000000ff2a00720b */ /* 0x000fe20003f6d000 */
[C---:B------:R-:W-:Y:S01]  /*e420*/  FFMA.FTZ R3, R36.reuse, R3, -0.72134751081466674805 ;  /* 0xbf38aa3b24037423 */ /* 0x040fe20000010003 */
[----:B------:R-:W1:Y:S01]  /*e430*/  MUFU.RCP R39, R39 ;  /* 0x0000002700277308 */ /* 0x000e620000001000 */
[----:B------:R-:W4:Y:S02]  /*e440*/  LDC R103, c[0x0][0x3e8] ;  /* 0x0000fa00ff677b82 */ /* 0x000f240000000800 */
[----:B------:R-:W-:Y:S01]  /*e450*/  FMUL R37, R36, R3 ;  /* 0x0000000324257220 */ /* 0x000fe20000400000 */
[----:B------:R-:W-:-:S03]  /*e460*/  I2FP.F32.S32 R3, R2 ;  /* 0x0000000200037245 */ /* 0x000fc60000201400 */
[----:B------:R-:W-:Y:S01]  /*e470*/  FMUL R37, R36, R37 ;  /* 0x0000002524257220 */ /* 0x000fe20000400000 */
[----:B------:R-:W5:Y:S02]  /*e480*/  @!P6 SYNCS.CCTL.IV [UR5+0xa000] ;  /* 0x00a00000ff00e9b1 */ /* 0x000f640008000005 */
[----:B-----5:R-:W-:Y:S01]  /*e490*/  BAR.SYNC.DEFER_BLOCKING 0x0 ;  /* 0x0000000000007b1d */ /* 0x020fe20000010000 */
[----:B------:R-:W-:Y:S01]  /*e4a0*/  FFMA.FTZ R0, R3, 1.1920928955078125e-07, R0 ;  /* 0x3400000003007823 */ /* 0x000fe20000010000 */
[----:B------:R-:W-:Y:S02]  /*e4b0*/  IMAD.SHL.U32 R3, R38, 0x2, RZ ;  /* 0x0000000226037824 */ /* 0x000fe400078e00ff */
[----:B------:R-:W-:Y:S01]  /*e4c0*/  FFMA.FTZ R37, R36, 1.4426950216293334961, R37 ;  /* 0x3fb8aa3b24257823 */ /* 0x000fe20000010025 */
[----:B------:R-:W-:Y:S02]  /*e4d0*/  IMAD.HI R38, R38, 0x2, RZ ;  /* 0x0000000226267827 */ /* 0x000fe400078e02ff */
[----:B0-----:R-:W-:Y:S01]  /*e4e0*/  IADD3 R2, P4, P5, R3, UR6, R40 ;  /* 0x0000000603027c10 */ /* 0x001fe2000fd9e028 */
[----:B---3--:R-:W0:Y:S01]  /*e4f0*/  LDTM.x32 R4, tmem[UR9] ;  /* 0x00000009000479ee */ /* 0x008e2200082c0000 */
[----:B------:R-:W-:Y:S01]  /*e500*/  @P2 MOV R3, 0x7f800000 ;  /* 0x7f80000000032802 */ /* 0x000fe20000000f00 */
[----:B------:R-:W-:Y:S01]  /*e510*/  FADD R0, R0, R37 ;  /* 0x0000002500007221 */ /* 0x000fe20000000000 */
[----:B------:R-:W-:-:S03]  /*e520*/  UIMAD.WIDE UR8, UR8, 0x2, URZ ;  /* 0x00000002080878a5 */ /* 0x000fc6000f8e02ff */
[----:B------:R-:W-:Y:S01]  /*e530*/  @P2 FFMA.FTZ R0, R42, R3, +INF ;  /* 0x7f8000002a002423 */ /* 0x000fe20000010003 */
[C---:B----4-:R-:W-:Y:S01]  /*e540*/  IMAD R43, R103.reuse, 0x30, RZ ;  /* 0x00000030672b7824 */ /* 0x050fe200078e02ff */
[C---:B------:R-:W-:Y:S01]  /*e550*/  SHF.L.U32 R51, R103.reuse, 0x4, RZ ;  /* 0x0000000467337819 */ /* 0x040fe200000006ff */
[C---:B------:R-:W-:Y:S01]  /*e560*/  IMAD R119, R103.reuse, 0x38, RZ ;  /* 0x0000003867777824 */ /* 0x040fe200078e02ff */
[----:B------:R-:W-:Y:S01]  /*e570*/  IADD3.X R3, PT, PT, R38, UR9, R41, P4, P5 ;  /* 0x0000000926037c10 */ /* 0x000fe2000a7ea429 */
[C---:B------:R-:W-:Y:S02]  /*e580*/  IMAD R47, R103.reuse, 0x1c, RZ ;  /* 0x0000001c672f7824 */ /* 0x040fe400078e02ff */
[C---:B------:R-:W-:Y:S02]  /*e590*/  IMAD R37, R103.reuse, 0x12, RZ ;  /* 0x0000001267257824 */ /* 0x040fe400078e02ff */
[C---:B------:R-:W-:Y:S01]  /*e5a0*/  IMAD R41, R103.reuse, 0x16, RZ ;  /* 0x0000001667297824 */ /* 0x040fe200078e02ff */
[----:B------:R-:W3:Y:S01]  /*e5b0*/  @!P6 SYNCS.CCTL.IV [UR5+0xa008] ;  /* 0x00a00800ff00e9b1 */ /* 0x000ee20008000005 */
[C---:B------:R-:W-:Y:S01]  /*e5c0*/  IMAD R63, R103.reuse, 0x1a, RZ ;  /* 0x0000001a673f7824 */ /* 0x040fe200078e02ff */
[----:B------:R-:W-:Y:S01]  /*e5d0*/  NOP ;  /* 0x0000000000007918 */ /* 0x000fe20000000000 */
[C---:B------:R-:W-:Y:S01]  /*e5e0*/  IMAD R115, R103.reuse, 0x34, RZ ;  /* 0x0000003467737824 */ /* 0x040fe200078e02ff */
[----:B------:R-:W4:Y:S01]  /*e5f0*/  LDCU UR5, c[0x0][0x3ec] ;  /* 0x00007d80ff0577ac */ /* 0x000f220008000800 */
[----:B------:R-:W-:-:S02]  /*e600*/  IMAD R123, R103, 0x3c, RZ ;  /* 0x0000003c677b7824 */ /* 0x000fc400078e02ff */
[----:B------:R-:W-:Y:S02]  /*e610*/  IMAD R107, R103, 0x26, RZ ;  /* 0x00000026676b7824 */ /* 0x000fe400078e02ff */
[----:B0-----:R-:W-:Y:S01]  /*e620*/  @P1 FMUL R4, R4, 0.25 ;  /* 0x3e80000004041820 */ /* 0x001fe20000400000 */
[----:B------:R-:W-:Y:S01]  /*e630*/  @P1 FMUL R5, R5, 0.25 ;  /* 0x3e80000005051820 */ /* 0x000fe20000400000 */
[----:B------:R-:W-:Y:S01]  /*e640*/  @P1 FMUL R6, R6, 0.25 ;  /* 0x3e80000006061820 */ /* 0x000fe20000400000 */
[----:B------:R-:W-:Y:S01]  /*e650*/  @P1 FMUL R7, R7, 0.25 ;  /* 0x3e80000007071820 */ /* 0x000fe20000400000 */
[----:B------:R-:W-:Y:S01]  /*e660*/  @!P0 FMUL R4, R4, 16777216 ;  /* 0x4b80000004048820 */ /* 0x000fe20000400000 */
[----:B------:R-:W-:Y:S01]  /*e670*/  @!P0 FMUL R5, R5, 16777216 ;  /* 0x4b80000005058820 */ /* 0x000fe20000400000 */
[----:B------:R-:W-:Y:S01]  /*e680*/  @!P0 FMUL R6, R6, 16777216 ;  /* 0x4b80000006068820 */ /* 0x000fe20000400000 */
[----:B------:R-:W-:Y:S01]  /*e690*/  @!P0 FMUL R7, R7, 16777216 ;  /* 0x4b80000007078820 */ /* 0x000fe20000400000 */
[C---:B-1----:R-:W-:Y:S01]  /*e6a0*/  FMUL R4, R39.reuse, R4 ;  /* 0x0000000427047220 */ /* 0x042fe20000400000 */
[----:B------:R-:W-:Y:S01]  /*e6b0*/  FMUL R5, R39, R5 ;  /* 0x0000000527057220 */ /* 0x000fe20000400000 */
[----:B------:R-:W-:Y:S01]  /*e6c0*/  @P1 FMUL R21, R21, 0.25 ;  /* 0x3e80000015151820 */ /* 0x000fe20000400000 */
[----:B------:R-:W-:Y:S01]  /*e6d0*/  @P1 FMUL R9, R9, 0.25 ;  /* 0x3e80000009091820 */ /* 0x000fe20000400000 */
[C---:B------:R-:W-:Y:S01]  /*e6e0*/  FMUL R6, R39.reuse, R6 ;  /* 0x0000000627067220 */ /* 0x040fe20000400000 */
[----:B------:R-:W-:Y:S01]  /*e6f0*/  FMUL R7, R39, R7 ;  /* 0x0000000727077220 */ /* 0x000fe20000400000 */
[----:B------:R-:W-:Y:S01]  /*e700*/  F2FP.F16.F32.PACK_AB R94, R5, R4 ;  /* 0x00000004055e723e */ /* 0x000fe200000000ff */
[----:B------:R-:W-:Y:S01]  /*e710*/  @P1 FMUL R31, R31, 0.25 ;  /* 0x3e8000001f1f1820 */ /* 0x000fe20000400000 */
[----:B------:R-:W-:Y:S01]  /*e720*/  FSEL R5, R0, -INF , P3 ;  /* 0xff80000000057808 */ /* 0x000fe20001800000 */
[----:B------:R-:W-:Y:S01]  /*e730*/  @P1 FMUL R25, R25, 0.25 ;  /* 0x3e80000019191820 */ /* 0x000fe20000400000 */
[----:B------:R-:W-:Y:S01]  /*e740*/  @!P0 FMUL R21, R21, 16777216 ;  /* 0x4b80000015158820 */ /* 0x000fe20000400000 */
[----:B------:R-:W-:Y:S01]  /*e750*/  @P1 FMUL R8, R8, 0.25 ;  /* 0x3e80000008081820 */ /* 0x000fe20000400000 */
        /* <DEDUP_REMOVED lines=23> */
[----:B------:R-:W-:Y:S01]  /*e8d0*/  @!P0 FMUL R9, R9, 16777216 ;  /* 0x4b80000009098820 */ /* 0x000fe20000400000 */
[----:B------:R-:W-:Y:S01]  /*e8e0*/  FFMA R67, R5, 0.69314718246459960938, R76 ;  /* 0x3f31721805437823 */ /* 0x000fe2000000004c */
[----:B------:R-:W-:Y:S01]  /*e8f0*/  @!P0 FMUL R31, R31, 16777216 ;  /* 0x4b8000001f1f8820 */ /* 0x000fe20000400000 */
[----:B------:R-:W-:Y:S01]  /*e900*/  F2FP.F16.F32.PACK_AB R76, R7, R6 ;  /* 0x00000006074c723e */ /* 0x000fe200000000ff */
[----:B------:R-:W-:Y:S01]  /*e910*/  @!P0 FMUL R25, R25, 16777216 ;  /* 0x4b80000019198820 */ /* 0x000fe20000400000 */
[----:B------:R-:W-:Y:S01]  /*e920*/  FMUL R87, R39, R21 ;  /* 0x0000001527577220 */ /* 0x000fe20000400000 */
[----:B------:R-:W-:-:S02]  /*e930*/  IMAD R7, R103, 0x18, RZ ;  /* 0x0000001867077824 */ /* 0x000fc400078e02ff */
[----:B------:R-:W-:Y:S01]  /*e940*/  @!P0 FMUL R8, R8, 16777216 ;  /* 0x4b80000008088820 */ /* 0x000fe20000400000 */
        /* <DEDUP_REMOVED lines=23> */
[----:B------:R-:W-:Y:S01]  /*eac0*/  FMUL R75, R39, R9 ;  /* 0x00000009274b7220 */ /* 0x000fe20000400000 */
[----:B------:R-:W-:Y:S01]  /*ead0*/  IMAD R21, R103, 0xc, RZ ;  /* 0x0000000c67157824 */ /* 0x000fe200078e02ff */
[----:B------:R-:W-:Y:S01]  /*eae0*/  IADD3 R6, P0, PT, R43, R2, RZ ;  /* 0x000000022b067210 */ /* 0x000fe20007f1e0ff */
[----:B------:R-:W-:-:S02]  /*eaf0*/  IMAD R9, R103, 0x6, RZ ;  /* 0x0000000667097824 */ /* 0x000fc400078e02ff */
[C---:B------:R-:W-:Y:S01]  /*eb00*/  FMUL R97, R39.reuse, R31 ;  /* 0x0000001f27617220 */ /* 0x040fe20000400000 */
[----:B------:R-:W-:Y:S01]  /*eb10*/  FMUL R91, R39, R25 ;  /* 0x00000019275b7220 */ /* 0x000fe20000400000 */
[----:B------:R-:W-:Y:S02]  /*eb20*/  IMAD R31, R103, 0x28, RZ ;  /* 0x00000028671f7824 */ /* 0x000fe400078e02ff */
[C---:B------:R-:W-:Y:S01]  /*eb30*/  FMUL R95, R39.reuse, R29 ;  /* 0x0000001d275f7220 */ /* 0x040fe20000400000 */
[----:B------:R-:W-:Y:S01]  /*eb40*/  FMUL R90, R39, R30 ;  /* 0x0000001e275a7220 */ /* 0x000fe20000400000 */
[----:B------:R-:W-:Y:S01]  /*eb50*/  IMAD R25, R103, 0x24, RZ ;  /* 0x0000002467197824 */ /* 0x000fe200078e02ff */
[----:B------:R-:W-:Y:S01]  /*eb60*/  IADD3 R42, P3, PT, R7, R2, RZ ;  /* 0x00000002072a7210 */ /* 0x000fe20007f7e0ff */
[C---:B------:R-:W-:Y:S01]  /*eb70*/  FMUL R83, R39.reuse, R17 ;  /* 0x0000001127537220 */ /* 0x040fe20000400000 */
[----:B------:R-:W-:Y:S01]  /*eb80*/  FMUL R84, R39, R24 ;  /* 0x0000001827547220 */ /* 0x000fe20000400000 */
[----:B------:R-:W-:Y:S01]  /*eb90*/  IMAD R5, R103, 0x3, RZ ;  /* 0x0000000367057824 */ /* 0x000fe200078e02ff */
[-C--:B------:R-:W-:Y:S01]  /*eba0*/  IADD3 R30, P4, PT, R21, R2.reuse, RZ ;  /* 0x00000002151e7210 */ /* 0x080fe20007f9e0ff */
[----:B------:R-:W-:Y:S01]  /*ebb0*/  IMAD R29, R103, 0x14, RZ ;  /* 0x00000014671d7824 */ /* 0x000fe200078e02ff */
[----:B------:R-:W-:Y:S01]  /*ebc0*/  LEA.HI.X.SX32 R7, R7, R3, 0x1, P0 ;  /* 0x0000000307077211 */ /* 0x000fe200000f0eff */
[----:B------:R-:W-:Y:S01]  /*ebd0*/  IMAD R17, R103, 0xa, RZ ;  /* 0x0000000a67117824 */ /* 0x000fe200078e02ff */
[----:B------:R-:W-:Y:S01]  /*ebe0*/  IADD3 R24, P0, PT, R9, R2, RZ ;  /* 0x0000000209187210 */ /* 0x000fe20007f1e0ff */
        /* <DEDUP_REMOVED lines=19> */
[----:B------:R-:W-:Y:S01]  /*ed20*/  FMUL R101, R39, R35 ;  /* 0x0000002327657220 */ /* 0x000fe20000400000 */
[----:B------:R-:W-:Y:S01]  /*ed30*/  IMAD R39, R103, 0x2c, RZ ;  /* 0x0000002c67277824 */ /* 0x000fe200078e02ff */
[-C--:B------:R-:W-:Y:S01]  /*ed40*/  IADD3 R8, P2, PT, R31, R2.reuse, RZ ;  /* 0x000000021f087210 */ /* 0x080fe20007f5e0ff */
        /* <DEDUP_REMOVED lines=26> */
[----:B------:R-:W-:Y:S01]  /*eef0*/  IMAD.SHL.U32 R23, R103, 0x2, RZ ;  /* 0x0000000267177824 */ /* 0x000fe200078e00ff */
        /* <DEDUP_REMOVED lines=19> */
[----:B------:R-:W-:Y:S01]  /*f030*/  IMAD.SHL.U32 R35, R103, 0x8, RZ ;  /* 0x0000000867237824 */ /* 0x000fe200078e00ff */
[----:B------:R-:W-:Y:S01]  /*f040*/  IADD3 R54, P0, PT, R107, R2, RZ ;  /* 0x000000026b367210 */ /* 0x000fe20007f1e0ff */
[----:B------:R-:W-:Y:S01]  /*f050*/  IMAD R73, R103, 0x1f, RZ ;  /* 0x0000001f67497824 */ /* 0x000fe200078e02ff */
[-C--:B------:R-:W-:Y:S01]  /*f060*/  LEA.HI.X.SX32 R37, R15, R3.reuse, 0x1, P4 ;  /* 0x000000030f257211 */ /* 0x080fe200020f0eff */
[----:B------:R0:W-:Y:S01]  /*f070*/  STG.E.U16 desc[UR20][R2.64], R94 ;  /* 0x0000005e02007986 */ /* 0x0001e2000c101514 */
[-C--:B------:R-:W-:Y:S01]  /*f080*/  LEA.HI.X.SX32 R41, R19, R3.reuse, 0x1, P5 ;  /* 0x0000000313297211 */ /* 0x080fe200028f0eff */
[----:B----4-:R-:W-:Y:S01]  /*f090*/  UIMAD UR4, UR4, UR5, URZ ;  /* 0x00000005040472a4 */ /* 0x010fe2000f8e02ff */
[----:B------:R-:W-:-:S02]  /*f0a0*/  LEA.HI.X.SX32 R15, R63, R3, 0x1, P3 ;  /* 0x000000033f0f7211 */ /* 0x000fc400018f0eff */
[-C--:B------:R-:W-:Y:S01]  /*f0b0*/  LEA.HI.X.SX32 R45, R45, R3.reuse, 0x1, P6 ;  /* 0x000000032d2d7211 */ /* 0x080fe200030f0eff */
[----:B------:R-:W-:Y:S01]  /*f0c0*/  USHF.L.U32 UR6, UR4, 0x2, URZ ;  /* 0x0000000204067899 */ /* 0x000fe200080006ff */
[----:B------:R-:W-:Y:S01]  /*f0d0*/  LEA.HI.X.SX32 R11, R71, R3, 0x1, P2 ;  /* 0x00000003470b7211 */ /* 0x000fe200010f0eff */
[----:B------:R-:W-:Y:S01]  /*f0e0*/  UIMAD.WIDE UR4, UR4, 0x4, URZ ;  /* 0x00000004040478a5 */ /* 0x000fe2000f8e02ff */
[-C--:B------:R-:W-:Y:S02]  /*f0f0*/  IADD3 R52, P1, PT, R105, R2.reuse, RZ ;  /* 0x0000000269347210 */ /* 0x080fe40007f3e0ff */
[-C--:B------:R-:W-:Y:S02]  /*f100*/  IADD3 R56, P4, PT, R109, R2.reuse, RZ ;  /* 0x000000026d387210 */ /* 0x080fe40007f9e0ff */
[-C--:B------:R-:W-:Y:S02]  /*f110*/  IADD3 R58, P5, PT, R111, R2.reuse, RZ ;  /* 0x000000026f3a7210 */ /* 0x080fe40007fbe0ff */
[----:B------:R-:W-:-:S02]  /*f120*/  IADD3 R48, P3, PT, R71, R2, RZ ;  /* 0x0000000247307210 */ /* 0x000fc40007f7e0ff */
[-C--:B------:R-:W-:Y:S02]  /*f130*/  IADD3 R60, P6, PT, R113, R2.reuse, RZ ;  /* 0x00000002713c7210 */ /* 0x080fe40007fde0ff */
[-C--:B------:R-:W-:Y:S02]  /*f140*/  IADD3 R62, P2, PT, R117, R2.reuse, RZ ;  /* 0x00000002753e7210 */ /* 0x080fe40007f5e0ff */
[-C--:B------:R-:W-:Y:S02]  /*f150*/  LEA.HI.X.SX32 R55, R55, R3.reuse, 0x1, P0 ;  /* 0x0000000337377211 */ /* 0x080fe400000f0eff */
[----:B------:R-:W-:Y:S02]  /*f160*/  IADD3 R20, P0, PT, R23, R2, RZ ;  /* 0x0000000217147210 */ /* 0x000fe40007f1e0ff */
[-C--:B------:R-:W-:Y:S02]  /*f170*/  LEA.HI.X.SX32 R49, R49, R3.reuse, 0x1, P3 ;  /* 0x0000000331317211 */ /* 0x080fe400018f0eff */
[----:B------:R-:W-:-:S02]  /*f180*/  LEA.HI.X.SX32 R53, R53, R3, 0x1, P1 ;  /* 0x0000000335357211 */ /* 0x000fc400008f0eff */
[-C--:B------:R-:W-:Y:S02]  /*f190*/  LEA.HI.X.SX32 R57, R57, R3.reuse, 0x1, P4 ;  /* 0x0000000339397211 */ /* 0x080fe400020f0eff */
[-C--:B------:R-:W-:Y:S02]  /*f1a0*/  LEA.HI.X.SX32 R59, R59, R3.reuse, 0x1, P5 ;  /* 0x000000033b3b7211 */ /* 0x080fe400028f0eff */
[-C--:B------:R-:W-:Y:S02]  /*f1b0*/  LEA.HI.X.SX32 R61, R61, R3.reuse, 0x1, P6 ;  /* 0x000000033d3d7211 */ /* 0x080fe400030f0eff */
[----:B------:R-:W-:Y:S02]  /*f1c0*/  LEA.HI.X.SX32 R63, R65, R3, 0x1, P2 ;  /* 0x00000003413f7211 */ /* 0x000fe400010f0eff */
[----:B------:R-:W-:Y:S02]  /*f1d0*/  SHF.L.U32 R27, R103, 0x2, RZ ;  /* 0x00000002671b7819 */ /* 0x000fe400000006ff */
[----:B------:R-:W-:-:S02]  /*f1e0*/  IADD3 R18, P3, PT, R121, R2, RZ ;  /* 0x0000000279127210 */ /* 0x000fc40007f7e0ff */
[-C--:B------:R-:W-:Y:S02]  /*f1f0*/  IADD3 R64, P1, PT, R125, R2.reuse, RZ ;  /* 0x000000027d407210 */ /* 0x080fe40007f3e0ff */
[CC--:B------:R-:W-:Y:S02]  /*f200*/  LEA R22, P4, R103.reuse, R2.reuse, 0x2 ;  /* 0x0000000267167211 */ /* 0x0c0fe400078810ff */
[CC--:B------:R-:W-:Y:S02]  /*f210*/  LEA R26, P5, R103.reuse, R2.reuse, 0x3 ;  /* 0x00000002671a7211 */ /* 0x0c0fe400078a18ff */
[CC--:B------:R-:W-:Y:S02]  /*f220*/  LEA R34, P6, R103.reuse, R2.reuse, 0x4 ;  /* 0x0000000267227211 */ /* 0x0c0fe400078c20ff */
[C---:B------:R-:W-:Y:S02]  /*f230*/  LEA R50, P2, R103.reuse, R2, 0x5 ;  /* 0x0000000267327211 */ /* 0x040fe400078428ff */
[----:B------:R-:W-:-:S02]  /*f240*/  LEA.HI.X.SX32 R21, R103, R3, 0x1, P0 ;  /* 0x0000000367157211 */ /* 0x000fc400000f0eff */
[----:B0-----:R-:W-:Y:S02]  /*f250*/  PRMT R2, R94, 0x7632, R2 ;  /* 0x000076325e027816 */ /* 0x001fe40000000002 */
[----:B------:R-:W-:Y:S02]  /*f260*/  F2FP.F16.F32.PACK_AB R66, R75, R66 ;  /* 0x000000424b42723e */ /* 0x000fe400000000ff */
[-C--:B------:R-:W-:Y:S01]  /*f270*/  LEA.HI.X.SX32 R19, R69, R3.reuse, 0x1, P3 ;  /* 0x0000000345137211 */ /* 0x080fe200018f0eff */
[----:B------:R0:W-:Y:S01]  /*f280*/  STG.E.U16 desc[UR20][R20.64], R2 ;  /* 0x0000000214007986 */ /* 0x0001e2000c101514 */
[-C--:B------:R-:W-:Y:S02]  /*f290*/  LEA.HI.X.SX32 R23, R23, R3.reuse, 0x1, P4 ;  /* 0x0000000317177211 */ /* 0x080fe400020f0eff */
[-C--:B------:R-:W-:Y:S02]  /*f2a0*/  LEA.HI.X.SX32 R27, R27, R3.reuse, 0x1, P5 ;  /* 0x000000031b1b7211 */ /* 0x080fe400028f0eff */
[-C--:B------:R-:W-:Y:S01]  /*f2b0*/  LEA.HI.X.SX32 R35, R35, R3.reuse, 0x1, P6 ;  /* 0x0000000323237211 */ /* 0x080fe200030f0eff */
[----:B------:R-:W-:Y:S01]  /*f2c0*/  STG.E.U16 desc[UR20][R22.64], R76 ;  /* 0x0000004c16007986 */ /* 0x000fe2000c101514 */
[----:B------:R-:W-:-:S02]  /*f2d0*/  LEA.HI.X.SX32 R51, R51, R3, 0x1, P2 ;  /* 0x0000000333337211 */ /* 0x000fc400010f0eff */
[----:B------:R-:W-:Y:S02]  /*f2e0*/  LEA.HI.X.SX32 R65, R73, R3, 0x1, P1 ;  /* 0x0000000349417211 */ /* 0x000fe400008f0eff */
[----:B------:R-:W-:Y:S02]  /*f2f0*/  PRMT R3, R76, 0x7632, R3 ;  /* 0x000076324c037816 */ /* 0x000fe40000000003 */
[----:B------:R-:W-:Y:S02]  /*f300*/  F2FP.F16.F32.PACK_AB R68, R77, R68 ;  /* 0x000000444d44723e */ /* 0x000fe400000000ff */
[----:B0-----:R-:W-:Y:S01]  /*f310*/  PRMT R21, R66, 0x7632, R21 ;  /* 0x0000763242157816 */ /* 0x001fe20000000015 */
[----:B------:R0:W-:Y:S01]  /*f320*/  STG.E.U16 desc[UR20][R24.64], R3 ;  /* 0x0000000318007986 */ /* 0x0001e2000c101514 */
[----:B------:R-:W-:Y:S02]  /*f330*/  F2FP.F16.F32.PACK_AB R70, R79, R70 ;  /* 0x000000464f46723e */ /* 0x000fe400000000ff */
[----:B------:R-:W-:Y:S01]  /*f340*/  PRMT R2, R68, 0x7632, R2 ;  /* 0x0000763244027816 */ /* 0x000fe20000000002 */
[----:B------:R1:W-:Y:S01]  /*f350*/  STG.E.U16 desc[UR20][R26.64], R66 ;  /* 0x000000421a007986 */ /* 0x0003e2000c101514 */
[----:B------:R-:W-:-:S02]  /*f360*/  F2FP.F16.F32.PACK_AB R72, R81, R72 ;  /* 0x000000485148723e */ /* 0x000fc400000000ff */
[----:B------:R-:W-:Y:S01]  /*f370*/  F2FP.F16.F32.PACK_AB R74, R83, R74 ;  /* 0x0000004a534a723e */ /* 0x000fe200000000ff */
[----:B------:R4:W-:Y:S01]  /*f380*/  STG.E.U16 desc[UR20][R28.64], R21 ;  /* 0x000000151c007986 */ /* 0x0009e2000c101514 */
[----:B------:R-:W-:Y:S02]  /*f390*/  PRMT R20, R72, 0x7632, R20 ;  /* 0x0000763248147816 */ /* 0x000fe40000000014 */
[----:B------:R-:W-:Y:S01]  /*f3a0*/  F2FP.F16.F32.PACK_AB R78, R85, R78 ;  /* 0x0000004e554e723e */ /* 0x000fe200000000ff */
[----:B------:R-:W-:Y:S01]  /*f3b0*/  STG.E.U16 desc[UR20][R30.64], R68 ;  /* 0x000000441e007986 */ /* 0x000fe2000c101514 */
[----:B0-----:R-:W-:Y:S02]  /*f3c0*/  PRMT R3, R70, 0x7632, R3 ;  /* 0x0000763246037816 */ /* 0x001fe40000000003 */
[----:B------:R-:W-:Y:S01]  /*f3d0*/  PRMT R22, R74, 0x7632, R22 ;  /* 0x000076324a167816 */ /* 0x000fe20000000016 */
[----:B------:R-:W-:Y:S01]  /*f3e0*/  STG.E.U16 desc[UR20][R32.64], R2 ;  /* 0x0000000220007986 */ /* 0x000fe2000c101514 */
[----:B------:R-:W-:-:S02]  /*f3f0*/  F2FP.F16.F32.PACK_AB R80, R87, R80 ;  /* 0x000000505750723e */ /* 0x000fc400000000ff */
[----:B------:R-:W-:Y:S01]  /*f400*/  PRMT R24, R78, 0x7632, R24 ;  /* 0x000076324e187816 */ /* 0x000fe20000000018 */
[----:B------:R-:W-:Y:S01]  /*f410*/  STG.E.U16 desc[UR20][R34.64], R70 ;  /* 0x0000004622007986 */ /* 0x000fe2000c101514 */
[----:B-1----:R-:W-:Y:S02]  /*f420*/  PRMT R26, R80, 0x7632, R26 ;  /* 0x00007632501a7816 */ /* 0x002fe4000000001a */
[----:B------:R-:W-:Y:S01]  /*f430*/  F2FP.F16.F32.PACK_AB R82, R89, R82 ;  /* 0x000000525952723e */ /* 0x000fe200000000ff */
[----:B------:R0:W-:Y:S01]  /*f440*/  STG.E.U16 desc[UR20][R36.64], R3 ;  /* 0x0000000324007986 */ /* 0x0001e2000c101514 */
[----:B------:R-:W-:Y:S02]  /*f450*/  F2FP.F16.F32.PACK_AB R84, R91, R84 ;  /* 0x000000545b54723e */ /* 0x000fe400000000ff */
[----:B------:R-:W-:Y:S01]  /*f460*/  PRMT R27, R82, 0x7632, R27 ;  /* 0x00007632521b7816 */ /* 0x000fe2000000001b */
[----:B------:R-:W-:Y:S01]  /*f470*/  STG.E.U16 desc[UR20][R38.64], R72 ;  /* 0x0000004826007986 */ /* 0x000fe2000c101514 */
[----:B------:R-:W-:-:S02]  /*f480*/  F2FP.F16.F32.PACK_AB R86, R93, R86 ;  /* 0x000000565d56723e */ /* 0x000fc400000000ff */
[----:B----4-:R-:W-:Y:S01]  /*f490*/  PRMT R28, R84, 0x7632, R28 ;  /* 0x00007632541c7816 */ /* 0x010fe2000000001c */
[----:B------:R-:W-:Y:S01]  /*f4a0*/  STG.E.U16 desc[UR20][R40.64], R20 ;  /* 0x0000001428007986 */ /* 0x000fe2000c101514 */
[----:B------:R-:W-:Y:S02]  /*f4b0*/  F2FP.F16.F32.PACK_AB R88, R95, R88 ;  /* 0x000000585f58723e */ /* 0x000fe400000000ff */
[----:B------:R-:W-:Y:S01]  /*f4c0*/  PRMT R29, R86, 0x7632, R29 ;  /* 0x00007632561d7816 */ /* 0x000fe2000000001d */
[----:B------:R-:W-:Y:S01]  /*f4d0*/  STG.E.U16 desc[UR20][R42.64], R74 ;  /* 0x0000004a2a007986 */ /* 0x000fe2000c101514 */
[----:B------:R-:W-:Y:S01]  /*f4e0*/  F2FP.F16.F32.PACK_AB R90, R97, R90 ;  /* 0x0000005a615a723e */ /* 0x000fe200000000ff */
[----:B0-----:R-:W-:Y:S01]  /*f4f0*/  IMAD.SHL.U32 R3, R134, 0x4, RZ ;  /* 0x0000000486037824 */ /* 0x001fe200078e00ff */
[----:B------:R-:W-:Y:S01]  /*f500*/  PRMT R30, R88, 0x7632, R30 ;  /* 0x00007632581e7816 */ /* 0x000fe2000000001e */
[----:B------:R-:W-:Y:S01]  /*f510*/  STG.E.U16 desc[UR20][R44.64], R22 ;  /* 0x000000162c007986 */ /* 0x000fe2000c101514 */
[----:B------:R-:W-:Y:S01]  /*f520*/  F2FP.F16.F32.PACK_AB R92, R99, R92 ;  /* 0x0000005c635c723e */ /* 0x000fe200000000ff */
[----:B------:R-:W-:Y:S01]  /*f530*/  IMAD.HI R134, R134, 0x4, RZ ;  /* 0x0000000486867827 */ /* 0x000fe200078e02ff */
[----:B------:R-:W-:Y:S01]  /*f540*/  PRMT R31, R90, 0x7632, R31 ;  /* 0x000076325a1f7816 */ /* 0x000fe2000000001f */
[----:B------:R-:W-:Y:S01]  /*f550*/  STG.E.U16 desc[UR20][R46.64], R78 ;  /* 0x0000004e2e007986 */ /* 0x000fe2000c101514 */
[----:B------:R-:W-:-:S03]  /*f560*/  F2FP.F16.F32.PACK_AB R0, R101, R0 ;  /* 0x000000006500723e */ /* 0x000fc600000000ff */
[----:B------:R-:W-:Y:S01]  /*f570*/  STG.E.U16 desc[UR20][R48.64], R24 ;  /* 0x0000001830007986 */ /* 0x000fe2000c101514 */
[----:B------:R-:W-:-:S03]  /*f580*/  PRMT R32, R0, 0x7632, R32 ;  /* 0x0000763200207816 */ /* 0x000fc60000000020 */
[----:B------:R-:W-:Y:S04]  /*f590*/  STG.E.U16 desc[UR20][R50.64], R80 ;  /* 0x0000005032007986 */ /* 0x000fe8000c101514 */
[----:B------:R-:W-:Y:S04]  /*f5a0*/  STG.E.U16 desc[UR20][R52.64], R26 ;  /* 0x0000001a34007986 */ /* 0x000fe8000c101514 */
[----:B------:R0:W-:Y:S04]  /*f5b0*/  STG.E.U16 desc[UR20][R16.64], R82 ;  /* 0x0000005210007986 */ /* 0x0001e8000c101514 */
[----:B------:R-:W-:Y:S04]  /*f5c0*/  STG.E.U16 desc[UR20][R54.64], R27 ;  /* 0x0000001b36007986 */ /* 0x000fe8000c101514 */
[----:B------:R1:W-:Y:S01]  /*f5d0*/  STG.E.U16 desc[UR20][R8.64], R84 ;  /* 0x0000005408007986 */ /* 0x0003e2000c101514 */
[----:B0-----:R-:W0:Y:S03]  /*f5e0*/  LDC.64 R16, c[0x0][0x3a0] ;  /* 0x0000e800ff107b82 */ /* 0x001e260000000a00 */
[----:B------:R4:W-:Y:S04]  /*f5f0*/  STG.E.U16 desc[UR20][R56.64], R28 ;  /* 0x0000001c38007986 */ /* 0x0009e8000c101514 */
[----:B------:R4:W-:Y:S01]  /*f600*/  STG.E.U16 desc[UR20][R12.64], R86 ;  /* 0x000000560c007986 */ /* 0x0009e2000c101514 */
[----:B-1----:R-:W-:-:S03]  /*f610*/  PRMT R9, R92, 0x7632, R9 ;  /* 0x000076325c097816 */ /* 0x002fc60000000009 */
[----:B------:R4:W-:Y:S04]  /*f620*/  STG.E.U16 desc[UR20][R58.64], R29 ;  /* 0x0000001d3a007986 */ /* 0x0009e8000c101514 */
[----:B------:R4:W-:Y:S04]  /*f630*/  STG.E.U16 desc[UR20][R6.64], R88 ;  /* 0x0000005806007986 */ /* 0x0009e8000c101514 */
[----:B------:R4:W-:Y:S04]  /*f640*/  STG.E.U16 desc[UR20][R60.64], R30 ;  /* 0x0000001e3c007986 */ /* 0x0009e8000c101514 */
[----:B------:R4:W-:Y:S01]  /*f650*/  STG.E.U16 desc[UR20][R14.64], R90 ;  /* 0x0000005a0e007986 */ /* 0x0009e2000c101514 */
[----:B0-----:R-:W-:-:S03]  /*f660*/  IADD3 R2, P0, P1, R3, UR6, R16 ;  /* 0x0000000603027c10 */ /* 0x001fc6000f91e010 */
[----:B------:R4:W-:Y:S01]  /*f670*/  STG.E.U16 desc[UR20][R62.64], R31 ;  /* 0x0000001f3e007986 */ /* 0x0009e2000c101514 */
[----:B------:R-:W-:-:S03]  /*f680*/  IADD3.X R3, PT, PT, R134, UR5, R17, P0, P1 ;  /* 0x0000000586037c10 */ /* 0x000fc600087e2411 */
[----:B------:R4:W-:Y:S04]  /*f690*/  STG.E.U16 desc[UR20][R4.64], R92 ;  /* 0x0000005c04007986 */ /* 0x0009e8000c101514 */
[----:B------:R4:W-:Y:S04]  /*f6a0*/  STG.E.U16 desc[UR20][R18.64], R9 ;  /* 0x0000000912007986 */ /* 0x0009e8000c101514 */
[----:B------:R4:W-:Y:S04]  /*f6b0*/  STG.E.U16 desc[UR20][R10.64], R0 ;  /* 0x000000000a007986 */ /* 0x0009e8000c101514 */
[----:B------:R4:W-:Y:S04]  /*f6c0*/  STG.E.U16 desc[UR20][R64.64], R32 ;  /* 0x0000002040007986 */ /* 0x0009e8000c101514 */
[----:B------:R4:W-:Y:S01]  /*f6d0*/  STG.E desc[UR20][R2.64], R67 ;  /* 0x0000004302007986 */ /* 0x0009e2000c101914 */
[----:B---3--:R-:W-:Y:S06]  /*f6e0*/  BAR.SYNC.DEFER_BLOCKING 0x0 ;  /* 0x0000000000007b1d */ /* 0x008fec0000010000 */
[----:B------:R-:W-:Y:S05]  /*f6f0*/  BRA.U UP0, `(.L_x_20) ;  /* 0x0000000100a07547 */ /* 0x000fea000b800000 */
[----:B------:R-:W0:Y:S01]  /*f700*/  S2UR UR5, SR_CgaCtaId ;  /* 0x00000000000579c3 */ /* 0x000e220000008800 */
[----:B------:R-:W-:Y:S01]  /*f710*/  NOP ;  /* 0x0000000000007918 */ /* 0x000fe20000000000 */
[----:B------:R-:W-:Y:S01]  /*f720*/  UMOV UR4, 0x50 ;  /* 0x0000005000047882 */ /* 0x000fe20000000000 */
[----:B----4-:R-:W-:Y:S01]  /*f730*/  MOV R0, UR7 ;  /* 0x0000000700007c02 */ /* 0x010fe20008000f00 */
[----:B------:R-:W-:Y:S02]  /*f740*/  HFMA2 R7, -RZ, RZ, 0, 5.9604644775390625e-08 ;  /* 0x00000001ff077431 */ /* 0x000fe400000001ff */
[----:B------:R-:W-:Y:S01]  /*f750*/  IMAD.MOV.U32 R3, RZ, RZ, 0xffff ;  /* 0x0000ffffff037424 */ /* 0x000fe200078e00ff */
[----:B------:R-:W-:-:S04]  /*f760*/  LOP3.LUT R0, R0, 0xffff, RZ, 0xc0, !PT ;  /* 0x0000ffff00007812 */ /* 0x000fc800078ec0ff */
[----:B------:R-:W-:-:S05]  /*f770*/  SHF.R.U32.HI R0, RZ, 0x5, R0 ;  /* 0x00000005ff007819 */ /* 0x000fca0000011600 */
[----:B------:R-:W-:Y:S01]  /*f780*/  VIADD R2, R0, 0x10 ;  /* 0x0000001000027836 */ /* 0x000fe20000000000 */
[----:B------:R-:W-:Y:S01]  /*f790*/  SHF.L.U32 R0, R3, R0, RZ ;  /* 0x0000000003007219 */ /* 0x000fe200000006ff */
[----:B0-----:R-:W-:-:S03]  /*f7a0*/  ULEA UR6, UR5, UR4, 0x18 ;  /* 0x0000000405067291 */ /* 0x001fc6000f8ec0ff */
[----:B------:R-:W-:-:S04]  /*f7b0*/  SHF.L.U32 R3, R7, R2, RZ ;  /* 0x0000000207037219 */ /* 0x000fc800000006ff */
[----:B------:R-:W-:Y:S02]  /*f7c0*/  LOP3.LUT R0, R3, R0, RZ, 0xfc, !PT ;  /* 0x0000000003007212 */ /* 0x000fe400078efcff */
[----:B------:R-:W0:Y:S02]  /*f7d0*/  LDS R5, [UR6] ;  /* 0x00000006ff057984 */ /* 0x000e240008000800 */
[C---:B------:R-:W-:Y:S02]  /*f7e0*/  LOP3.LUT R2, R0.reuse, 0xffff, RZ, 0xc0, !PT ;  /* 0x0000ffff00027812 */ /* 0x040fe400078ec0ff */
[----:B0-----:R-:W-:-:S04]  /*f7f0*/  LOP3.LUT R3, R0, 0xffff, R5, 0x80, !PT ;  /* 0x0000ffff00037812 */ /* 0x001fc800078e8005 */
[----:B------:R-:W-:-:S13]  /*f800*/  ISETP.NE.AND P0, PT, R3, R2, PT ;  /* 0x000000020300720c */ /* 0x000fda0003f05270 */
[----:B------:R-:W-:Y:S05]  /*f810*/  @P0 BRA `(.L_x_21) ;  /* 0x0000000000500947 */ /* 0x000fea0003800000 */
[----:B------:R-:W-:Y:S02]  /*f820*/  SHF.R.U32.HI R5, RZ, 0x10, R5 ;  /* 0x00000010ff057819 */ /* 0x000fe40000011605 */
[----:B------:R-:W-:-:S04]  /*f830*/  SHF.R.U32.HI R2, RZ, 0x10, R0 ;  /* 0x00000010ff027819 */ /* 0x000fc80000011600 */
[----:B------:R-:W-:-:S04]  /*f840*/  LOP3.LUT R5, R5, R2, RZ, 0xc0, !PT ;  /* 0x0000000205057212 */ /* 0x000fc800078ec0ff */
[----:B------:R-:W-:-:S13]  /*f850*/  ISETP.NE.AND P0, PT, R5, R2, PT ;  /* 0x000000020500720c */ /* 0x000fda0003f05270 */
[----:B------:R-:W-:Y:S05]  /*f860*/  @P0 BRA `(.L_x_22) ;  /* 0x0000000000300947 */ /* 0x000fea0003800000 */
[----:B------:R-:W-:Y:S01]  /*f870*/  R2UR UR4, R0 ;  /* 0x00000000000472ca */ /* 0x000fe200000e0000 */
[----:B------:R-:W-:Y:S01]  /*f880*/  VOTEU.ANY UR5, UPT, PT ;  /* 0x0000000000057886 */ /* 0x000fe200038e0100 */
[----:B------:R-:W0:Y:S01]  /*f890*/  S2R R0, SR_LANEID ;  /* 0x0000000000007919 */ /* 0x000e220000000000 */
[----:B------:R-:W-:-:S10]  /*f8a0*/  UFLO.U32 UR5, UR5 ;  /* 0x00000005000572bd */ /* 0x000fd400080e0000 */
[----:B------:R-:W-:-:S06]  /*f8b0*/  ULOP3.LUT UR4, URZ, UR4, URZ, 0x33, !UPT ;  /* 0x00000004ff047292 */ /* 0x000fcc000f8e33ff */
[----:B------:R-:W-:-:S04]  /*f8c0*/  MOV R2, UR4 ;  /* 0x0000000400027c02 */ /* 0x000fc80008000f00 */
[----:B--2---:R-:W1:Y:S02]  /*f8d0*/  REDUX UR7, R2 ;  /* 0x00000000020773c4 */ /* 0x004e640000000000 */
[----:B------:R3:W-:Y:S01]  /*f8e0*/  UTCATOMSWS.AND URZ, UR4 ;  /* 0x0000000400ff79e3 */ /* 0x0007e20008000000 */
[----:B0-----:R-:W-:Y:S01]  /*f8f0*/  ISETP.EQ.U32.AND P0, PT, R0, UR5, PT ;  /* 0x0000000500007c0c */ /* 0x001fe2000bf02070 */
[----:B-1----:R-:W-:-:S12]  /*f900*/  IMAD.U32 R0, RZ, RZ, UR7 ;  /* 0x00000007ff007e24 */ /* 0x002fd8000f8e00ff */
[----:B------:R3:W-:Y:S01]  /*f910*/  @P0 ATOMS.AND RZ, [UR6], R0 ;  /* 0x00000000ffff098c */ /* 0x0007e2000a800006 */
[----:B------:R-:W-:Y:S05]  /*f920*/  BRA `(.L_x_20) ;  /* 0x0000000000147947 */ /* 0x000fea0003800000 */
.L_x_22:
[----:B------:R-:W-:-:S07]  /*f930*/  MOV R2, 0xf950 ;  /* 0x0000f95000027802 */ /* 0x000fce0000000f00 */
[----:B--2---:R-:W-:Y:S05]  /*f940*/  CALL.REL.NOINC `($__internal_0_$__cuda_sm10x_tcgen05_guardrail_trap_col_being_dealloced_not_returned_by_alloc) ;  /* 0x0000000000447944 */ /* 0x004fea0003c00000 */
[----:B------:R-:W-:Y:S05]  /*f950*/  BRA `(.L_x_20) ;  /* 0x0000000000087947 */ /* 0x000fea0003800000 */
.L_x_21:
[----:B------:R-:W-:-:S07]  /*f960*/  MOV R2, 0xf980 ;  /* 0x0000f98000027802 */ /* 0x000fce0000000f00 */
[----:B--2---:R-:W-:Y:S05]  /*f970*/  CALL.REL.NOINC `($__internal_2_$__cuda_sm10x_tcgen05_guardrail_trap_unallocated_columns_being_dealloced) ;  /* 0x0000000000507944 */ /* 0x004fea0003c00000 */
.L_x_20:
[----:B------:R-:W-:Y:S01]  /*f980*/  NOP ;  /* 0x0000000000007918 */ /* 0x000fe20000000000 */
[----:B--23--:R-:W-:Y:S05]  /*f990*/  EXIT ;  /* 0x000000000000794d */ /* 0x00cfea0003800000 */
.L_x_8:
[----:B------:R-:W1:Y:S02]  /*f9a0*/  SYNCS.PHASECHK.TRANS64.TRYWAIT P2, [UR5+0x6000], RZ ;  /* 0x006000ffff0075a7 */ /* 0x000e640008041105 */
[----:B-1----:R-:W-:Y:S05]  /*f9b0*/  @!P2 BRA `(.L_x_8) ;  /* 0xfffffffc00f8a947 */ /* 0x002fea000383ffff */
[----:B------:R-:W-:Y:S05]  /*f9c0*/  BRA `(.L_x_7) ;  /* 0xffffff2400207947 */ /* 0x000fea000383ffff */
.L_x_14:
[----:B------:R-:W1:Y:S02]  /*f9d0*/  SYNCS.PHASECHK.TRANS64.TRYWAIT P2, [UR5+0xa010], RZ ;  /* 0x00a010ffff0075a7 */ /* 0x000e640008041105 */
[----:B-1----:R-:W-:Y:S05]  /*f9e0*/  @!P2 BRA `(.L_x_14) ;  /* 0xfffffffc00f8a947 */ /* 0x002fea000383ffff */
[----:B------:R-:W-:Y:S05]  /*f9f0*/  BRA `(.L_x_23) ;  /* 0xffffff8800587947 */ /* 0x000fea000383ffff */
.L_x_15:
[----:B------:R-:W1:Y:S02]  /*fa00*/  SYNCS.PHASECHK.TRANS64.TRYWAIT P0, [UR16], R56 ;  /* 0x00000038ff0075a7 */ /* 0x000e640008001110 */
[----:B-1----:R-:W-:Y:S05]  /*fa10*/  @!P0 BRA `(.L_x_15) ;  /* 0xfffffffc00f88947 */ /* 0x002fea000383ffff */
[----:B------:R-:W-:Y:S05]  /*fa20*/  BRA `(.L_x_24) ;  /* 0xffffffc400ac7947 */ /* 0x000fea000383ffff */
.L_x_19:
[----:B------:R-:W0:Y:S02]  /*fa30*/  SYNCS.PHASECHK.TRANS64.TRYWAIT P2, [UR16], R0 ;  /* 0x00000000ff0075a7 */ /* 0x000e240008041110 */
[----:B0-----:R-:W-:Y:S05]  /*fa40*/  @!P2 BRA `(.L_x_19) ;  /* 0xfffffffc00f8a947 */ /* 0x001fea000383ffff */
[----:B------:R-:W-:Y:S05]  /*fa50*/  BRA `(.L_x_18) ;  /* 0xffffffe800387947 */ /* 0x000fea000383ffff */
        .weak           $__internal_0_$__cuda_sm10x_tcgen05_guardrail_trap_col_being_dealloced_not_returned_by_alloc
        .type           $__internal_0_$__cuda_sm10x_tcgen05_guardrail_trap_col_being_dealloced_not_returned_by_alloc,@function
        .size           $__internal_0_$__cuda_sm10x_tcgen05_guardrail_trap_col_being_dealloced_not_returned_by_alloc,($__internal_1_$__cuda_sm10x_tcgen05_guardrail_trap_phase_invalid_during_alloc - $__internal_0_$__cuda_sm10x_tcgen05_guardrail_trap_col_being_dealloced_not_returned_by_alloc)
$__internal_0_$__cuda_sm10x_tcgen05_guardrail_trap_col_being_dealloced_not_returned_by_alloc:
[----:B------:R-:W-:Y:S05]  /*fa60*/  BPT.TRAP 0x1 ;  /* 0x000000040000795c */ /* 0x000fea0000300000 */
[----:B------:R-:W-:-:S04]  /*fa70*/  MOV R3, 0x0 ;  /* 0x0000000000037802 */ /* 0x000fc80000000f00 */
[----:B------:R-:W-:Y:S05]  /*fa80*/  RET.REL.NODEC R2 `(attn_fwd) ;  /* 0xffffff04025c7950 */ /* 0x000fea0003c3ffff */
        .weak           $__internal_1_$__cuda_sm10x_tcgen05_guardrail_trap_phase_invalid_during_alloc
        .type           $__internal_1_$__cuda_sm10x_tcgen05_guardrail_trap_phase_invalid_during_alloc,@function
        .size           $__internal_1_$__cuda_sm10x_tcgen05_guardrail_trap_phase_invalid_during_alloc,($__internal_2_$__cuda_sm10x_tcgen05_guardrail_trap_unallocated_columns_being_dealloced - $__internal_1_$__cuda_sm10x_tcgen05_guardrail_trap_phase_invalid_during_alloc)
$__internal_1_$__cuda_sm10x_tcgen05_guardrail_trap_phase_invalid_during_alloc:
[----:B------:R-:W-:Y:S05]  /*fa90*/  BPT.TRAP 0x1 ;  /* 0x000000040000795c */ /* 0x000fea0000300000 */
[----:B------:R-:W-:-:S04]  /*faa0*/  IMAD.MOV.U32 R3, RZ, RZ, 0x0 ;  /* 0x00000000ff037424 */ /* 0x000fc800078e00ff */
[----:B------:R-:W-:Y:S05]  /*fab0*/  RET.REL.NODEC R2 `(attn_fwd) ;  /* 0xffffff0402507950 */ /* 0x000fea0003c3ffff */
        .weak           $__internal_2_$__cuda_sm10x_tcgen05_guardrail_trap_unallocated_columns_being_dealloced
        .type           $__internal_2_$__cuda_sm10x_tcgen05_guardrail_trap_unallocated_columns_being_dealloced,@function
        .size           $__internal_2_$__cuda_sm10x_tcgen05_guardrail_trap_unallocated_columns_being_dealloced,(.L_x_28 - $__internal_2_$__cuda_sm10x_tcgen05_guardrail_trap_unallocated_columns_being_dealloced)
$__internal_2_$__cuda_sm10x_tcgen05_guardrail_trap_unallocated_columns_being_dealloced:
[----:B------:R-:W-:Y:S05]  /*fac0*/  BPT.TRAP 0x1 ;  /* 0x000000040000795c */ /* 0x000fea0000300000 */
[----:B------:R-:W-:-:S04]  /*fad0*/  HFMA2 R3, -RZ, RZ, 0, 0 ;  /* 0x00000000ff037431 */ /* 0x000fc800000001ff */
[----:B------:R-:W-:Y:S05]  /*fae0*/  RET.REL.NODEC R2 `(attn_fwd) ;  /* 0xffffff0402447950 */ /* 0x000fea0003c3ffff */
.L_x_25:
[----:B------:R-:W-:-:S00]  /*faf0*/  BRA `(.L_x_25) ;  /* 0xfffffffc00fc7947 */ /* 0x000fc0000383ffff */
[----:B------:R-:W-:-:S00]  /*fb00*/  NOP ;  /* 0x0000000000007918 */ /* 0x000fc00000000000 */
[----:B------:R-:W-:-:S00]  /*fb10*/  NOP ;  /* 0x0000000000007918 */ /* 0x000fc00000000000 */
[----:B------:R-:W-:-:S00]  /*fb20*/  NOP ;  /* 0x0000000000007918 */ /* 0x000fc00000000000 */
[----:B------:R-:W-:-:S00]  /*fb30*/  NOP ;  /* 0x0000000000007918 */ /* 0x000fc00000000000 */
[----:B------:R-:W-:-:S00]  /*fb40*/  NOP ;  /* 0x0000000000007918 */ /* 0x000fc00000000000 */
[----:B------:R-:W-:-:S00]  /*fb50*/  NOP ;  /* 0x0000000000007918 */ /* 0x000fc00000000000 */
[----:B------:R-:W-:-:S00]  /*fb60*/  NOP ;  /* 0x0000000000007918 */ /* 0x000fc00000000000 */
[----:B------:R-:W-:-:S00]  /*fb70*/  NOP ;  /* 0x0000000000007918 */ /* 0x000fc00000000000 */
.L_x_28:


//--------------------- .nv.global.init           --------------------------
	.section	.nv.global.init,"aw",@progbits
.nv.global.init:
	.type		_$_str,@object
	.size		_$_str,(.L_3 - _$_str)
_$_str:
        /*0000*/ 	.byte	0x5f, 0x5f, 0x43, 0x55, 0x44, 0x41, 0x5f, 0x46, 0x54, 0x5a, 0x00
.L_3:


//--------------------- .nv.shared.attn_fwd       --------------------------
	.section	.nv.shared.attn_fwd,"aw",@nobits
	.sectionflags	@""
	.align	16
	.zero		1024


//--------------------- .nv.shared.reserved.0     --------------------------
	.section	.nv.shared.reserved.0,"aw",@nobits
	.align	8
	.weak		__nv_reservedSMEM_offset_0_alias
	.size		__nv_reservedSMEM_offset_0_alias, 0, 64
	.other		__nv_reservedSMEM_offset_0_alias,@"STO_CUDA_RESERVED_SHARED STV_DEFAULT"
__nv_reservedSMEM_offset_0_alias:
	.zero		0
.nv.shared.reserved.0:
	.zero		64
	.weak		__nv_reservedSMEM_allocation_phase
	.type		__nv_reservedSMEM_allocation_phase,@object
	.size		__nv_reservedSMEM_allocation_phase,(.L_0 - __nv_reservedSMEM_allocation_phase)
__nv_reservedSMEM_allocation_phase:
	.zero		1
.L_0:
	.zero		7
	.weak		__nv_reservedSMEM_devtool_atexit_pc
	.type		__nv_reservedSMEM_devtool_atexit_pc,@object
	.size		__nv_reservedSMEM_devtool_atexit_pc,(__nv_reservedSMEM_allocation_mask - __nv_reservedSMEM_devtool_atexit_pc)
__nv_reservedSMEM_devtool_atexit_pc:
	.zero		8
	.weak		__nv_reservedSMEM_allocation_mask
	.type		__nv_reservedSMEM_allocation_mask,@object
	.size		__nv_reservedSMEM_allocation_mask,(.L_2 - __nv_reservedSMEM_allocation_mask)
__nv_reservedSMEM_allocation_mask:
	.zero		4
.L_2:


//--------------------- .nv.constant0.attn_fwd    --------------------------
	.section	.nv.constant0.attn_fwd,"a",@progbits
	.sectionflags	@""
	.align	4
.nv.constant0.attn_fwd:
	.zero		1032


//--------------------- SYMBOLS --------------------------

	.type		.nv.reservedSmem.offset0,@object
	.size		.nv.reservedSmem.offset0,0x4
	.type		.nv.reservedSmem.cap,@object
	.size		.nv.reservedSmem.cap,0x4
